def gluon_wgmma(
    a_ptr,
    b_ptr,
    c_ptr,
    M,
    N,
    K,
    stride_am,
    stride_bk,
    stride_cm,
    BLOCK_M: gl.constexpr,
    BLOCK_N: gl.constexpr,
    BLOCK_K: gl.constexpr,
    DTYPE: gl.constexpr,
    A_LAYOUT: gl.constexpr,
    B_LAYOUT: gl.constexpr,
    C_LAYOUT: gl.constexpr,
    B_SHAPE: gl.constexpr,
    TRANS_B: gl.constexpr,
    NUM_BUFFERS: gl.constexpr,
    NUM_WARPS: gl.constexpr,
):
    a_desc = tma.make_tensor_descriptor(
        a_ptr, [M, K], [stride_am, 1], [BLOCK_M, BLOCK_K], A_LAYOUT
    )
    b_desc = tma.make_tensor_descriptor(
        b_ptr,
        [N, K] if TRANS_B else [K, N],
        [stride_bk, 1],
        B_SHAPE,
        B_LAYOUT,
    )
    c_desc = tma.make_tensor_descriptor(
        c_ptr, [M, N], [stride_cm, 1], [BLOCK_M, BLOCK_N], C_LAYOUT
    )

    a_bufs = gl.allocate_shared_memory(
        DTYPE, [NUM_BUFFERS, BLOCK_M, BLOCK_K], A_LAYOUT
    )
    b_bufs = gl.allocate_shared_memory(DTYPE, [NUM_BUFFERS] + B_SHAPE, B_LAYOUT)

    pid_m = gl.program_id(0)
    pid_n = gl.program_id(1)
    off_m = pid_m * BLOCK_M
    off_n = pid_n * BLOCK_N

    mma_layout: gl.constexpr = pick_wgmma_layout(DTYPE, BLOCK_M, BLOCK_N, NUM_WARPS)
    acc = warpgroup_mma_init(
        gl.zeros((BLOCK_M, BLOCK_N), dtype=gl.float32, layout=mma_layout)
    )

    bars = gl.allocate_shared_memory(
        gl.int64, [NUM_BUFFERS, 1], mbarrier.MBarrierLayout()
    )
    for i in gl.static_range(NUM_BUFFERS):
        mbarrier.init(bars.index(i), count=1)
    idx = 0
    phase = 0

    for k in range(0, K, BLOCK_K):
        a = a_bufs.index(idx)
        b = b_bufs.index(idx)
        bar = bars.index(idx)
        mbarrier.expect(bar, a_desc.block_type.nbytes + b_desc.block_type.nbytes)
        tma.async_copy_global_to_shared(a_desc, [off_m, k], bar, a)
        tma.async_copy_global_to_shared(
            b_desc, [off_n, k] if TRANS_B else [k, off_n], bar, b
        )
        mbarrier.wait(bar, phase=phase)

        if TRANS_B:
            b = b.permute((1, 0))
        acc = warpgroup_mma_wait(num_outstanding=0, deps=(acc,))
        acc = warpgroup_mma(a, b, acc, is_async=True)

        idx += 1
        if idx == NUM_BUFFERS:
            idx = 0
            phase ^= 1

    acc = warpgroup_mma_wait(num_outstanding=0, deps=(acc,))
    for i in gl.static_range(NUM_BUFFERS):
        mbarrier.invalidate(bars.index(i))

    c_smem = gl.allocate_shared_memory(DTYPE, [BLOCK_M, BLOCK_N], C_LAYOUT)
    c_smem.store(acc.to(DTYPE))
    fence_async_shared()
    tma.async_copy_shared_to_global(c_desc, [off_m, off_n], c_smem)
    tma.store_wait(pendings=0)

# config = {"BLOCK_K": 128, "BLOCK_M": 128, "BLOCK_N": 128, "arch": "sm_90", "dtype": "bf16", "num_buffers": 2, "num_warps": 8, "trans_b": 0}
# arch = sm_90


// ===== COMPILED SASS (sm_90a) =====

	.target	sm_90a

	.elftype	@"ET_EXEC"


//--------------------- .note.nv.tkinfo           --------------------------
	.section	.note.nv.tkinfo,"",@"SHT_NOTE"
	.sectionflags	@"SHF_NOTE_NV_TKINFO"
	.tkinfo
        /*0018*/ 	.word	0x00000002
        /*0030*/ 	.string	""
        /*0030*/ 	.string	"ptxas"
        /*0030*/ 	.string	"Cuda compilation tools, release 13.0, V13.0.88"
        /*0030*/ 	.string	"Build cuda_13.0.r13.0/compiler.36424714_0"
        /*0030*/ 	.string	"-v  -suppress-debug-info  -lineinfo  -arch sm_90a "



//--------------------- .note.nv.cuinfo           --------------------------
	.section	.note.nv.cuinfo,"",@"SHT_NOTE"
	.sectionflags	@"SHF_NOTE_NV_CUINFO"
        /*0018*/ 	.short	0x0002
        /*001a*/ 	.short	0x005a
        /*001c*/ 	.short	0x0082
	.zero		2


//--------------------- .nv.info                  --------------------------
	.section	.nv.info,"",@"SHT_CUDA_INFO"
	.align	4


	//----- nvinfo : EIATTR_REGCOUNT
	.align		4
        /*0000*/ 	.byte	0x04, 0x2f
        /*0002*/ 	.short	(.L_1 - .L_0)
	.align		4
.L_0:
        /*0004*/ 	.word	index@(gluon_wgmma)
        /*0008*/ 	.word	0x0000005a


	//----- nvinfo : EIATTR_FRAME_SIZE
	.align		4
.L_1:
        /*000c*/ 	.byte	0x04, 0x11
        /*000e*/ 	.short	(.L_3 - .L_2)
	.align		4
.L_2:
        /*0010*/ 	.word	index@(gluon_wgmma)
        /*0014*/ 	.word	0x00000000


	//----- nvinfo : EIATTR_MIN_STACK_SIZE
	.align		4
.L_3:
        /*0018*/ 	.byte	0x04, 0x12
        /*001a*/ 	.short	(.L_5 - .L_4)
	.align		4
.L_4:
        /*001c*/ 	.word	index@(gluon_wgmma)
        /*0020*/ 	.word	0x00000000
.L_5:


//--------------------- .nv.compat                --------------------------
	.section	.nv.compat,"",@"SHT_CUDA_COMPAT_INFO"
	.align	4
        /*0000*/ 	.byte	0x02, 0x09, 0x01, 0x00, 0x02, 0x02, 0x04, 0x00, 0x02, 0x05, 0x05, 0x00, 0x03, 0x07, 0x01, 0x01
        /*0010*/ 	.byte	0x02, 0x03, 0x03, 0x00, 0x02, 0x06, 0x01, 0x00, 0x04, 0x0b, 0x08, 0x00, 0x00, 0x00, 0x00, 0x00
        /*0020*/ 	.byte	0x00, 0x00, 0x00, 0x00


//--------------------- .nv.info.gluon_wgmma      --------------------------
	.section	.nv.info.gluon_wgmma,"",@"SHT_CUDA_INFO"
	.sectionflags	@""
	.align	4


	//----- nvinfo : EIATTR_CUDA_API_VERSION
	.align		4
        /*0000*/ 	.byte	0x04, 0x37
        /*0002*/ 	.short	(.L_7 - .L_6)
.L_6:
        /*0004*/ 	.word	0x00000082


	//----- nvinfo : EIATTR_KPARAM_INFO
	.align		4
.L_7:
        /*0008*/ 	.byte	0x04, 0x17
        /*000a*/ 	.short	(.L_9 - .L_8)
.L_8:
        /*000c*/ 	.word	0x00000000
        /*0010*/ 	.short	0x000a
        /*0012*/ 	.short	0x0048
        /*0014*/ 	.byte	0x00, 0xf4, 0x21, 0x00


	//----- nvinfo : EIATTR_KPARAM_INFO
	.align		4
.L_9:
        /*0018*/ 	.byte	0x04, 0x17
        /*001a*/ 	.short	(.L_11 - .L_10)
.L_10:
        /*001c*/ 	.word	0x00000000
        /*0020*/ 	.short	0x0009
        /*0022*/ 	.short	0x0040
        /*0024*/ 	.byte	0x00, 0xf4, 0x21, 0x00


	//----- nvinfo : EIATTR_KPARAM_INFO
	.align		4
.L_11:
        /*0028*/ 	.byte	0x04, 0x17
        /*002a*/ 	.short	(.L_13 - .L_12)
.L_12:
        /*002c*/ 	.word	0x00000000
        /*0030*/ 	.short	0x0008
        /*0032*/ 	.short	0x0038
        /*0034*/ 	.byte	0x00, 0xf0, 0x21, 0x00


	//----- nvinfo : EIATTR_KPARAM_INFO
	.align		4
.L_13:
        /*0038*/ 	.byte	0x04, 0x17
        /*003a*/ 	.short	(.L_15 - .L_14)
.L_14:
        /*003c*/ 	.word	0x00000000
        /*0040*/ 	.short	0x0007
        /*0042*/ 	.short	0x0030
        /*0044*/ 	.byte	0x00, 0xf0, 0x21, 0x00


	//----- nvinfo : EIATTR_KPARAM_INFO
	.align		4
.L_15:
        /*0048*/ 	.byte	0x04, 0x17
        /*004a*/ 	.short	(.L_17 - .L_16)
.L_16:
        /*004c*/ 	.word	0x00000000
        /*0050*/ 	.short	0x0006
        /*0052*/ 	.short	0x0028
        /*0054*/ 	.byte	0x00, 0xf0, 0x21, 0x00


	//----- nvinfo : EIATTR_KPARAM_INFO
	.align		4
.L_17:
        /*0058*/ 	.byte	0x04, 0x17
        /*005a*/ 	.short	(.L_19 - .L_18)
.L_18:
        /*005c*/ 	.word	0x00000000
        /*0060*/ 	.short	0x0005
        /*0062*/ 	.short	0x0020
        /*0064*/ 	.byte	0x00, 0xf0, 0x11, 0x00


	//----- nvinfo : EIATTR_KPARAM_INFO
	.align		4
.L_19:
        /*0068*/ 	.byte	0x04, 0x17
        /*006a*/ 	.short	(.L_21 - .L_20)
.L_20:
        /*006c*/ 	.word	0x00000000
        /*0070*/ 	.short	0x0004
        /*0072*/ 	.short	0x001c
        /*0074*/ 	.byte	0x00, 0xf0, 0x11, 0x00


	//----- nvinfo : EIATTR_KPARAM_INFO
	.align		4
.L_21:
        /*0078*/ 	.byte	0x04, 0x17
        /*007a*/ 	.short	(.L_23 - .L_22)
.L_22:
        /*007c*/ 	.word	0x00000000
        /*0080*/ 	.short	0x0003
        /*0082*/ 	.short	0x0018
        /*0084*/ 	.byte	0x00, 0xf0, 0x11, 0x00


	//----- nvinfo : EIATTR_KPARAM_INFO
	.align		4
.L_23:
        /*0088*/ 	.byte	0x04, 0x17
        /*008a*/ 	.short	(.L_25 - .L_24)
.L_24:
        /*008c*/ 	.word	0x00000000
        /*0090*/ 	.short	0x0002
        /*0092*/ 	.short	0x0010
        /*0094*/ 	.byte	0x00, 0xf4, 0x21, 0x00


	//----- nvinfo : EIATTR_KPARAM_INFO
	.align		4
.L_25:
        /*0098*/ 	.byte	0x04, 0x17
        /*009a*/ 	.short	(.L_27 - .L_26)
.L_26:
        /*009c*/ 	.word	0x00000000
        /*00a0*/ 	.short	0x0001
        /*00a2*/ 	.short	0x0008
        /*00a4*/ 	.byte	0x00, 0xf4, 0x21, 0x00


	//----- nvinfo : EIATTR_KPARAM_INFO
	.align		4
.L_27:
        /*00a8*/ 	.byte	0x04, 0x17
        /*00aa*/ 	.short	(.L_29 - .L_28)
.L_28:
        /*00ac*/ 	.word	0x00000000
        /*00b0*/ 	.short	0x0000
        /*00b2*/ 	.short	0x0000
        /*00b4*/ 	.byte	0x00, 0xf4, 0x21, 0x00


	//----- nvinfo : EIATTR_SPARSE_MMA_MASK
	.align		4
.L_29:
        /*00b8*/ 	.byte	0x03, 0x50
        /*00ba*/ 	.short	0x0000


	//----- nvinfo : EIATTR_MAXREG_COUNT
	.align		4
        /*00bc*/ 	.byte	0x03, 0x1b
        /*00be*/ 	.short	0x00ff


	//----- nvinfo : EIATTR_NUM_BARRIERS
	.align		4
        /*00c0*/ 	.byte	0x02, 0x4c
        /*00c2*/ 	.byte	0x01
	.zero		1


	//----- nvinfo : EIATTR_MERCURY_ISA_VERSION
	.align		4
        /*00c4*/ 	.byte	0x03, 0x5f
        /*00c6*/ 	.short	0x0101


	//----- nvinfo : EIATTR_INT_WARP_WIDE_INSTR_OFFSETS
	.align		4
        /*00c8*/ 	.byte	0x04, 0x31
        /*00ca*/ 	.short	(.L_31 - .L_30)


	//   ....[0]....
.L_30:
        /*00cc*/ 	.word	0x00001300


	//   ....[1]....
        /*00d0*/ 	.word	0x00001320


	//   ....[2]....
        /*00d4*/ 	.word	0x000013d0


	//   ....[3]....
        /*00d8*/ 	.word	0x000018b0


	//   ....[4]....
        /*00dc*/ 	.word	0x000018c0


	//   ....[5]....
        /*00e0*/ 	.word	0x00001930


	//   ....[6]....
        /*00e4*/ 	.word	0x00001940


	//   ....[7]....
        /*00e8*/ 	.word	0x00002130


	//   ....[8]....
        /*00ec*/ 	.word	0x00002140


	//----- nvinfo : EIATTR_COOP_GROUP_MASK_REGIDS
	.align		4
.L_31:
        /*00f0*/ 	.byte	0x04, 0x29
        /*00f2*/ 	.short	(.L_33 - .L_32)


	//   ....[0]....
.L_32:
        /*00f4*/ 	.word	0xffffffff


	//   ....[1]....
        /*00f8*/ 	.word	0xffffffff


	//   ....[2]....
        /*00fc*/ 	.word	0xffffffff


	//----- nvinfo : EIATTR_COOP_GROUP_INSTR_OFFSETS
	.align		4
.L_33:
        /*0100*/ 	.byte	0x04, 0x28
        /*0102*/ 	.short	(.L_35 - .L_34)


	//   ....[0]....
.L_34:
        /*0104*/ 	.word	0x00000150


	//   ....[1]....
        /*0108*/ 	.word	0x00000720


	//   ....[2]....
        /*010c*/ 	.word	0x00000cd0


	//----- nvinfo : EIATTR_MBARRIER_INSTR_OFFSETS
	.align		4
.L_35:
        /*0110*/ 	.byte	0x04, 0x39
        /*0112*/ 	.short	(.L_37 - .L_36)


	//   ....[0]....
.L_36:
        /*0114*/ 	.word	0x00001470
        /*0118*/ 	.word	0x000000ff
        /*011c*/ 	.word	0x00020000
        /*0120*/ 	.short	0x0100
        /*0122*/ 	.byte	0x07
	.zero		1


	//   ....[1]....
        /*0124*/ 	.word	0x000015b0
        /*0128*/ 	.word	0x000000ff
        /*012c*/ 	.word	0x00020008
        /*0130*/ 	.short	0x0100
        /*0132*/ 	.byte	0x07
	.zero		1


	//   ....[2]....
        /*0134*/ 	.word	0x000019f0
        /*0138*/ 	.word	0x000000ff
        /*013c*/ 	.word	0x00020000
        /*0140*/ 	.short	0x010a
        /*0142*/ 	.byte	0x05
	.zero		1


	//   ....[3]....
        /*0144*/ 	.word	0x00001e50
        /*0148*/ 	.word	0x000000ff
        /*014c*/ 	.word	0x00020000
        /*0150*/ 	.short	0x0108
        /*0152*/ 	.byte	0x07
	.zero		1


	//   ....[4]....
        /*0154*/ 	.word	0x00001f70
        /*0158*/ 	.word	0x000000ff
        /*015c*/ 	.word	0x00020008
        /*0160*/ 	.short	0x0108
        /*0162*/ 	.byte	0x07
	.zero		1


	//   ....[5]....
        /*0164*/ 	.word	0x000021d0
        /*0168*/ 	.word	0x000000ff
        /*016c*/ 	.word	0x00020000
        /*0170*/ 	.short	0x010a
        /*0172*/ 	.byte	0x05
	.zero		1


	//----- nvinfo : EIATTR_NUM_MBARRIERS
	.align		4
.L_37:
        /*0174*/ 	.byte	0x03, 0x38
        /*0176*/ 	.short	0x0002


	//----- nvinfo : EIATTR_EXIT_INSTR_OFFSETS
	.align		4
        /*0178*/ 	.byte	0x04, 0x1c
        /*017a*/ 	.short	(.L_39 - .L_38)


	//   ....[0]....
.L_38:
        /*017c*/ 	.word	0x000021c0


	//----- nvinfo : EIATTR_REQNTID
	.align		4
.L_39:
        /*0180*/ 	.byte	0x04, 0x10
        /*0182*/ 	.short	(.L_41 - .L_40)
.L_40:
        /*0184*/ 	.word	0x00000100
        /*0188*/ 	.word	0x00000001
        /*018c*/ 	.word	0x00000001


	//----- nvinfo : EIATTR_CRS_STACK_SIZE
	.align		4
.L_41:
        /*0190*/ 	.byte	0x04, 0x1e
        /*0192*/ 	.short	(.L_43 - .L_42)
.L_42:
        /*0194*/ 	.word	0x00000000


	//----- nvinfo : EIATTR_CBANK_PARAM_SIZE
	.align		4
.L_43:
        /*0198*/ 	.byte	0x03, 0x19
        /*019a*/ 	.short	0x0050


	//----- nvinfo : EIATTR_PARAM_CBANK
	.align		4
        /*019c*/ 	.byte	0x04, 0x0a
        /*019e*/ 	.short	(.L_45 - .L_44)
	.align		4
.L_44:
        /*01a0*/ 	.word	index@(.nv.constant0.gluon_wgmma)
        /*01a4*/ 	.short	0x0210
        /*01a6*/ 	.short	0x0050


	//----- nvinfo : EIATTR_SW_WAR
	.align		4
.L_45:
        /*01a8*/ 	.byte	0x04, 0x36
        /*01aa*/ 	.short	(.L_47 - .L_46)
.L_46:
        /*01ac*/ 	.word	0x00000008
.L_47:


//--------------------- .nv.callgraph             --------------------------
	.section	.nv.callgraph,"",@"SHT_CUDA_CALLGRAPH"
	.align	4
	.sectionentsize	8
	.align		4
        /*0000*/ 	.word	0x00000000
	.align		4
        /*0004*/ 	.word	0xffffffff
	.align		4
        /*0008*/ 	.word	0x00000000
	.align		4
        /*000c*/ 	.word	0xfffffffe
	.align		4
        /*0010*/ 	.word	0x00000000
	.align		4
        /*0014*/ 	.word	0xfffffffd
	.align		4
        /*0018*/ 	.word	0x00000000
	.align		4
        /*001c*/ 	.word	0xfffffffc


//--------------------- .text.gluon_wgmma         --------------------------
	.section	.text.gluon_wgmma,"ax",@progbits
	.align	128
        .global         gluon_wgmma
        .type           gluon_wgmma,@function
        .size           gluon_wgmma,(.L_x_52 - gluon_wgmma)
        .other          gluon_wgmma,@"STO_CUDA_ENTRY STV_DEFAULT"
gluon_wgmma:
.text.gluon_wgmma:
[----:B------:R-:W-:Y:S01]  /*0000*/  LDC R1, c[0x0][0x28] ;  /* 0x00000a00ff017b82 */ /* 0x000fe20000000800 */
[----:B------:R-:W1:Y:S07]  /*0010*/  S2R R0, SR_TID.X ;  /* 0x0000000000007919 */ /* 0x000e6e0000002100 */
[----:B------:R-:W2:Y:S01]  /*0020*/  S2UR UR4, SR_CgaCtaId ;  /* 0x00000000000479c3 */ /* 0x000ea20000008800 */
[----:B------:R-:W-:Y:S01]  /*0030*/  UMOV UR7, 0x400 ;  /* 0x0000040000077882 */ /* 0x000fe20000000000 */
[----:B------:R-:W-:Y:S01]  /*0040*/  ULDC UR6, c[0x0][0xc] ;  /* 0x0000030000067ab9 */ /* 0x000fe20000000800 */
[----:B------:R-:W-:Y:S01]  /*0050*/  ULDC.64 UR16, c[0x0][0x250] ;  /* 0x0000940000107ab9 */ /* 0x000fe20000000a00 */
[----:B------:R-:W-:Y:S04]  /*0060*/  BSSY B0, `(.L_x_0) ;  /* 0x000001e000007945 */ /* 0x000fe80003800000 */
[----:B------:R-:W3:Y:S08]  /*0070*/  LDC R4, c[0x0][0x228] ;  /* 0x00008a00ff047b82 */ /* 0x000ef00000000800 */
[----:B------:R-:W4:Y:S08]  /*0080*/  LDC R15, c[0x0][0x230] ;  /* 0x00008c00ff0f7b82 */ /* 0x000f300000000800 */
[----:B------:R-:W-:Y:S01]  /*0090*/  S2UR UR32, SR_CTAID.Y ;  /* 0x00000000002079c3 */ /* 0x000fe20000002600 */
[----:B--2---:R-:W-:-:S03]  /*00a0*/  ULEA UR7, UR4, UR7, 0x18 ;  /* 0x0000000704077291 */ /* 0x004fc6000f8ec03f */
[----:B------:R-:W-:Y:S01]  /*00b0*/  ULDC UR4, c[0x0][0x10] ;  /* 0x0000040000047ab9 */ /* 0x000fe20000000800 */
[----:B-1----:R-:W-:-:S03]  /*00c0*/  LOP3.LUT R6, R0, 0xff, RZ, 0xc0, !PT ;  /* 0x000000ff00067812 */ /* 0x002fc600078ec0ff */
[----:B------:R-:W1:Y:S01]  /*00d0*/  S2UR UR5, SR_CTAID.Z ;  /* 0x00000000000579c3 */ /* 0x000e620000002700 */
[----:B---3--:R-:W-:Y:S01]  /*00e0*/  VIADD R4, R4, 0xffffffff ;  /* 0xffffffff04047836 */ /* 0x008fe20000000000 */
[C---:B------:R-:W-:Y:S02]  /*00f0*/  ISETP.GE.U32.AND P0, PT, R6.reuse, 0x20, PT ;  /* 0x000000200600780c */ /* 0x040fe40003f06070 */
[C---:B------:R-:W-:Y:S02]  /*0100*/  ISETP.NE.U32.AND P2, PT, R6.reuse, RZ, PT ;  /* 0x000000ff0600720c */ /* 0x040fe40003f45070 */
[----:B------:R-:W-:Y:S02]  /*0110*/  LEA R14, R6, UR7, 0x2 ;  /* 0x00000007060e7c11 */ /* 0x000fe4000f8e10ff */
[----:B------:R-:W2:Y:S01]  /*0120*/  S2UR UR33, SR_CTAID.X ;  /* 0x00000000002179c3 */ /* 0x000ea20000002500 */
[----:B----4-:R-:W-:-:S06]  /*0130*/  VIADD R12, R15, 0xffffffff ;  /* 0xffffffff0f0c7836 */ /* 0x010fcc0000000000 */
[----:B------:R3:W-:Y:S01]  /*0140*/  @!P0 STS [R14], RZ ;  /* 0x000000ff0e008388 */ /* 0x0007e20000000800 */
[----:B------:R-:W-:-:S03]  /*0150*/  NOP ;  /* 0x0000000000007918 */ /* 0x000fc60000000000 */
[----:B------:R3:W-:Y:S01]  /*0160*/  @!P2 STS [UR7+0x24], R4 ;  /* 0x00002404ff00a988 */ /* 0x0007e20008000807 */
[----:B-1----:R-:W-:-:S03]  /*0170*/  UIMAD UR4, UR5, UR4, UR32 ;  /* 0x00000004050472a4 */ /* 0x002fc6000f8e0220 */
[----:B------:R3:W-:Y:S01]  /*0180*/  @!P2 STS [UR7+0x20], R12 ;  /* 0x0000200cff00a988 */ /* 0x0007e20008000807 */
[----:B--2---:R-:W-:-:S04]  /*0190*/  UIMAD UR4, UR4, UR6, UR33 ;  /* 0x00000006040472a4 */ /* 0x004fc8000f8e0221 */
[----:B------:R-:W-:-:S04]  /*01a0*/  UIMAD UR4, UR4, 0x180, URZ ;  /* 0x00000180040478a4 */ /* 0x000fc8000f8e023f */
[----:B------:R-:W-:-:S04]  /*01b0*/  UIADD3 UR12, UP0, UR4, UR16, URZ ;  /* 0x00000010040c7290 */ /* 0x000fc8000ff1e03f */
[----:B------:R-:W-:Y:S01]  /*01c0*/  ULEA.HI.X.SX32 UR13, UR4, UR17, 0x1, UP0 ;  /* 0x00000011040d7291 */ /* 0x000fe200080f0e3f */
[----:B---3--:R-:W-:Y:S11]  /*01d0*/  @P2 BRA `(.L_x_1) ;  /* 0x0000000000182947 */ /* 0x008ff60003800000 */
[----:B------:R-:W1:Y:S01]  /*01e0*/  LDS R2, [UR7+0x8] ;  /* 0x00000807ff027984 */ /* 0x000e620008000800 */
[----:B------:R-:W2:Y:S01]  /*01f0*/  LDC.64 R8, c[0x0][0x210] ;  /* 0x00008400ff087b82 */ /* 0x000ea20000000a00 */
[----:B------:R-:W-:Y:S02]  /*0200*/  IMAD.MOV.U32 R3, RZ, RZ, 0x70 ;  /* 0x00000070ff037424 */ /* 0x000fe400078e00ff */
[----:B--2---:R2:W-:Y:S03]  /*0210*/  STS.64 [UR7], R8 ;  /* 0x00000008ff007988 */ /* 0x0045e60008000a07 */
[----:B-1----:R-:W-:-:S05]  /*0220*/  LOP3.LUT R2, R2, 0x10, R3, 0xd8, !PT ;  /* 0x0000001002027812 */ /* 0x002fca00078ed803 */
[----:B------:R2:W-:Y:S02]  /*0230*/  STS [UR7+0x8], R2 ;  /* 0x00000802ff007988 */ /* 0x0005e40008000807 */
.L_x_1:
[----:B------:R-:W-:Y:S05]  /*0240*/  BSYNC B0 ;  /* 0x0000000000007941 */ /* 0x000fea0003800000 */
.L_x_0:
[----:B------:R-:W-:Y:S04]  /*0250*/  BSSY B0, `(.L_x_2) ;  /* 0x000000a000007945 */ /* 0x000fe80003800000 */
[----:B------:R-:W-:Y:S05]  /*0260*/  @P2 BRA `(.L_x_3) ;  /* 0x0000000000202947 */ /* 0x000fea0003800000 */
[----:B--2---:R-:W1:Y:S01]  /*0270*/  LDS R2, [UR7+0x34] ;  /* 0x00003407ff027984 */ /* 0x004e620008000800 */
[----:B------:R-:W-:Y:S02]  /*0280*/  IMAD.MOV.U32 R3, RZ, RZ, 0x3f000000 ;  /* 0x3f000000ff037424 */ /* 0x000fe400078e00ff */
[----:B------:R-:W-:Y:S01]  /*0290*/  @!P2 IMAD.MOV.U32 R5, RZ, RZ, 0x7f ;  /* 0x0000007fff05a424 */ /* 0x000fe200078e00ff */
[----:B------:R-:W2:Y:S02]  /*02a0*/  @!P2 LDS R8, [UR7+0x38] ;  /* 0x00003807ff08a984 */ /* 0x000ea40008000800 */
[----:B-1----:R-:W-:Y:S02]  /*02b0*/  LOP3.LUT R2, R2, 0xff000000, R3, 0xb8, !PT ;  /* 0xff00000002027812 */ /* 0x002fe400078eb803 */
[----:B--2---:R-:W-:-:S03]  /*02c0*/  @!P2 LOP3.LUT R3, R8, 0xff, R5, 0xb8, !PT ;  /* 0x000000ff0803a812 */ /* 0x004fc600078eb805 */
[----:B------:R1:W-:Y:S04]  /*02d0*/  STS [UR7+0x34], R2 ;  /* 0x00003402ff007988 */ /* 0x0003e80008000807 */
[----:B------:R1:W-:Y:S02]  /*02e0*/  @!P2 STS [UR7+0x38], R3 ;  /* 0x00003803ff00a988 */ /* 0x0003e40008000807 */
.L_x_3:
[----:B------:R-:W-:Y:S05]  /*02f0*/  BSYNC B0 ;  /* 0x0000000000007941 */ /* 0x000fea0003800000 */
.L_x_2:
[----:B------:R-:W-:Y:S04]  /*0300*/  BSSY B0, `(.L_x_4) ;  /* 0x000000e000007945 */ /* 0x000fe80003800000 */
[----:B------:R-:W-:Y:S05]  /*0310*/  @P2 BRA `(.L_x_5) ;  /* 0x0000000000302947 */ /* 0x000fea0003800000 */
[----:B-1----:R-:W1:Y:S01]  /*0320*/  LDS R3, [UR7+0x34] ;  /* 0x00003407ff037984 */ /* 0x002e620008000800 */
[----:B------:R-:W3:Y:S03]  /*0330*/  LDC.64 R10, c[0x0][0x238] ;  /* 0x00008e00ff0a7b82 */ /* 0x000ee60000000a00 */
[----:B--2---:R-:W2:Y:S01]  /*0340*/  LDS R2, [UR7+0x1c] ;  /* 0x00001c07ff027984 */ /* 0x004ea20008000800 */
[C---:B---3--:R-:W-:Y:S01]  /*0350*/  SHF.L.U64.HI R8, R10.reuse, 0x1, R11 ;  /* 0x000000010a087819 */ /* 0x048fe2000001020b */
[----:B------:R-:W-:-:S03]  /*0360*/  IMAD.SHL.U32 R5, R10, 0x2, RZ ;  /* 0x000000020a057824 */ /* 0x000fc600078e00ff */
[--C-:B------:R-:W-:Y:S02]  /*0370*/  SHF.R.U32.HI R7, RZ, 0x4, R8.reuse ;  /* 0x00000004ff077819 */ /* 0x100fe40000011608 */
[----:B------:R-:W-:-:S05]  /*0380*/  SHF.R.U64 R5, R5, 0x4, R8 ;  /* 0x0000000405057819 */ /* 0x000fca0000001208 */
[----:B------:R3:W-:Y:S01]  /*0390*/  STS [UR7+0xc], R5 ;  /* 0x00000c05ff007988 */ /* 0x0007e20008000807 */
[----:B-1----:R-:W-:Y:S02]  /*03a0*/  LOP3.LUT R3, R3, 0x7, RZ, 0xb8, !PT ;  /* 0x0000000703037812 */ /* 0x002fe400078eb8ff */
[----:B--2---:R-:W-:-:S03]  /*03b0*/  LOP3.LUT R2, R2, 0xf, R7, 0xb8, !PT ;  /* 0x0000000f02027812 */ /* 0x004fc600078eb807 */
[----:B------:R3:W-:Y:S04]  /*03c0*/  STS [UR7+0x34], R3 ;  /* 0x00003403ff007988 */ /* 0x0007e80008000807 */
[----:B------:R3:W-:Y:S02]  /*03d0*/  STS [UR7+0x1c], R2 ;  /* 0x00001c02ff007988 */ /* 0x0007e40008000807 */
.L_x_5:
[----:B------:R-:W-:Y:S05]  /*03e0*/  BSYNC B0 ;  /* 0x0000000000007941 */ /* 0x000fea0003800000 */
.L_x_4:
[----:B------:R-:W-:Y:S04]  /*03f0*/  BSSY B1, `(.L_x_6) ;  /* 0x000001b000017945 */ /* 0x000fe80003800000 */
[----:B------:R-:W-:Y:S01]  /*0400*/  BSSY B0, `(.L_x_7) ;  /* 0x0000016000007945 */ /* 0x000fe20003800000 */
[----:B------:R-:W-:-:S03]  /*0410*/  IMAD.MOV.U32 R10, RZ, RZ, RZ ;  /* 0x000000ffff0a7224 */ /* 0x000fc600078e00ff */
[----:B------:R-:W-:Y:S05]  /*0420*/  @P2 BRA `(.L_x_8) ;  /* 0x0000000000202947 */ /* 0x000fea0003800000 */
[----:B-123--:R-:W1:Y:S02]  /*0430*/  LDS R2, [UR7+0x34] ;  /* 0x00003407ff027984 */ /* 0x00ee640008000800 */
[----:B-1----:R-:W-:-:S05]  /*0440*/  LOP3.LUT R2, R2, 0x38, RZ, 0xb8, !PT ;  /* 0x0000003802027812 */ /* 0x002fca00078eb8ff */
[----:B------:R1:W-:Y:S01]  /*0450*/  STS [UR7+0x34], R2 ;  /* 0x00003402ff007988 */ /* 0x0003e20008000807 */
[----:B------:R-:W-:Y:S05]  /*0460*/  @P2 BRA `(.L_x_9) ;  /* 0x0000000000202947 */ /* 0x000fea0003800000 */
[----:B-1----:R-:W1:Y:S01]  /*0470*/  LDS R2, [UR7+0x8] ;  /* 0x00000807ff027984 */ /* 0x002e620008000800 */
[----:B------:R-:W-:-:S05]  /*0480*/  IMAD.MOV.U32 R3, RZ, RZ, 0x780 ;  /* 0x00000780ff037424 */ /* 0x000fca00078e00ff */
[----:B-1----:R-:W-:-:S05]  /*0490*/  LOP3.LUT R2, R2, 0x500, R3, 0xd8, !PT ;  /* 0x0000050002027812 */ /* 0x002fca00078ed803 */
[----:B------:R4:W-:Y:S02]  /*04a0*/  STS [UR7+0x8], R2 ;  /* 0x00000802ff007988 */ /* 0x0009e40008000807 */
.L_x_8:
[----:B------:R-:W-:Y:S05]  /*04b0*/  @P2 BRA `(.L_x_10) ;  /* 0x0000000000282947 */ /* 0x000fea0003800000 */
[----:B-1234-:R-:W1:Y:S02]  /*04c0*/  LDS R2, [UR7+0x8] ;  /* 0x00000807ff027984 */ /* 0x01ee640008000800 */
[----:B-1----:R-:W-:-:S05]  /*04d0*/  LOP3.LUT R2, R2, 0x1800, RZ, 0xb8, !PT ;  /* 0x0000180002027812 */ /* 0x002fca00078eb8ff */
[----:B------:R2:W-:Y:S02]  /*04e0*/  STS [UR7+0x8], R2 ;  /* 0x00000802ff007988 */ /* 0x0005e40008000807 */
.L_x_9:
[----:B------:R-:W-:Y:S05]  /*04f0*/  @P2 BREAK B0 ;  /* 0x0000000000002942 */ /* 0x000fea0003800000 */
[----:B------:R-:W-:Y:S05]  /*0500*/  @P2 BRA `(.L_x_11) ;  /* 0x0000000000242947 */ /* 0x000fea0003800000 */
[----:B------:R-:W3:Y:S01]  /*0510*/  LDS R3, [UR7+0x8] ;  /* 0x00000807ff037984 */ /* 0x000ee20008000800 */
[----:B-12---:R-:W-:-:S05]  /*0520*/  IMAD.MOV.U32 R2, RZ, RZ, 0x6000 ;  /* 0x00006000ff027424 */ /* 0x006fca00078e00ff */
[----:B---3--:R-:W-:-:S04]  /*0530*/  LOP3.LUT R2, R3, 0x6000, R2, 0xd8, !PT ;  /* 0x0000600003027812 */ /* 0x008fc800078ed802 */
[----:B------:R-:W-:-:S05]  /*0540*/  LOP3.LUT R2, R2, 0x400000, RZ, 0xb8, !PT ;  /* 0x0040000002027812 */ /* 0x000fca00078eb8ff */
[----:B------:R5:W-:Y:S02]  /*0550*/  STS [UR7+0x8], R2 ;  /* 0x00000802ff007988 */ /* 0x000be40008000807 */
.L_x_10:
[----:B------:R-:W-:Y:S05]  /*0560*/  BSYNC B0 ;  /* 0x0000000000007941 */ /* 0x000fea0003800000 */
.L_x_7:
[----:B-12345:R-:W1:Y:S02]  /*0570*/  @!P2 LDS R2, [UR7+0x8] ;  /* 0x00000807ff02a984 */ /* 0x03ee640008000800 */
[----:B-1----:R-:W-:-:S05]  /*0580*/  @!P2 LOP3.LUT R2, R2, 0x8000, RZ, 0xb8, !PT ;  /* 0x000080000202a812 */ /* 0x002fca00078eb8ff */
[----:B------:R3:W-:Y:S02]  /*0590*/  @!P2 STS [UR7+0x8], R2 ;  /* 0x00000802ff00a988 */ /* 0x0007e40008000807 */
.L_x_11:
[----:B------:R-:W-:Y:S05]  /*05a0*/  BSYNC B1 ;  /* 0x0000000000017941 */ /* 0x000fea0003800000 */
.L_x_6:
[----:B------:R-:W-:Y:S05]  /*05b0*/  WARPSYNC.ALL ;  /* 0x0000000000007948 */ /* 0x000fea0003800000 */
[----:B------:R-:W4:Y:S02]  /*05c0*/  LDC R5, c[0x0][0x22c] ;  /* 0x00008b00ff057b82 */ /* 0x000f240000000800 */
[----:B----4-:R-:W-:Y:S01]  /*05d0*/  VIADD R5, R5, 0xffffffff ;  /* 0xffffffff05057836 */ /* 0x010fe20000000000 */
[----:B------:R-:W-:Y:S06]  /*05e0*/  @P0 BRA `(.L_x_12) ;  /* 0x0000000000280947 */ /* 0x000fec0003800000 */
[----:B-123--:R-:W1:Y:S01]  /*05f0*/  S2R R2, SR_LANEID ;  /* 0x0000000000027919 */ /* 0x00ee620000000000 */
[----:B------:R-:W-:Y:S05]  /*0600*/  WARPSYNC.ALL ;  /* 0x0000000000007948 */ /* 0x000fea0003800000 */
[----:B-1----:R-:W-:-:S05]  /*0610*/  IMAD.SHL.U32 R7, R2, 0x4, RZ ;  /* 0x0000000402077824 */ /* 0x002fca00078e00ff */
[----:B------:R-:W1:Y:S01]  /*0620*/  LDS R9, [R7+UR7] ;  /* 0x0000000707097984 */ /* 0x000e620008000800 */
[----:B------:R-:W-:-:S05]  /*0630*/  IADD3 R2, P1, R7, UR12, RZ ;  /* 0x0000000c07027c10 */ /* 0x000fca000ff3e0ff */
[----:B------:R-:W-:-:S05]  /*0640*/  IMAD.X R3, RZ, RZ, UR13, P1 ;  /* 0x0000000dff037e24 */ /* 0x000fca00088e06ff */
[----:B-1----:R4:W5:Y:S01]  /*0650*/  ATOMG.E.EXCH.STRONG.GPU PT, RZ, [R2], R9 ;  /* 0x0000000902ff73a8 */ /* 0x00296200041ee100 */
[----:B------:R-:W-:-:S04]  /*0660*/  DEPBAR {5,4,3,2,1,0} ;  /* 0x0000003f0000791a */ /* 0x000fc80000000000 */
[----:B------:R4:W-:Y:S01]  /*0670*/  UTMACCTL.IV [UR12] ;  /* 0x000000000c0079b9 */ /* 0x0009e20008000000 */
[----:B------:R-:W-:Y:S01]  /*0680*/  NOP ;  /* 0x0000000000007918 */ /* 0x000fe20000000000 */
.L_x_12:
[----:B------:R-:W-:Y:S05]  /*0690*/  @P0 BRA `(.L_x_13) ;  /* 0x00000000000c0947 */ /* 0x000fea0003800000 */
[----:B------:R0:W-:Y:S01]  /*06a0*/  UTMACMDFLUSH ;  /* 0x00000000000079b7 */ /* 0x0001e20000000000 */
[----:B------:R-:W-:Y:S05]  /*06b0*/  @P0 BRA `(.L_x_13) ;  /* 0x0000000000040947 */ /* 0x000fea0003800000 */
[----:B------:R-:W-:-:S04]  /*06c0*/  DEPBAR.LE SB0, 0x0 ;  /* 0x000080000000791a */ /* 0x000fc80000000000 */
.L_x_13:
[----:B------:R-:W-:Y:S05]  /*06d0*/  WARPSYNC.ALL ;  /* 0x0000000000007948 */ /* 0x000fea0003800000 */
[----:B-----5:R-:W-:Y:S06]  /*06e0*/  BAR.SYNC.DEFER_BLOCKING 0x0 ;  /* 0x0000000000007b1d */ /* 0x020fec0000010000 */
[----:B------:R-:W-:Y:S02]  /*06f0*/  BSSY B1, `(.L_x_14) ;  /* 0x000000b000017945 */ /* 0x000fe40003800000 */
[----:B------:R-:W-:Y:S06]  /*0700*/  BAR.SYNC.DEFER_BLOCKING 0x0 ;  /* 0x0000000000007b1d */ /* 0x000fec0000010000 */
[----:B------:R5:W-:Y:S01]  /*0710*/  @!P0 STS [R14], RZ ;  /* 0x000000ff0e008388 */ /* 0x000be20000000800 */
[----:B------:R-:W-:Y:S01]  /*0720*/  NOP ;  /* 0x0000000000007918 */ /* 0x000fe20000000000 */
[----:B------:R-:W-:Y:S05]  /*0730*/  @P2 BRA `(.L_x_15) ;  /* 0x0000000000182947 */ /* 0x000fea0003800000 */
[----:B-1234-:R-:W1:Y:S01]  /*0740*/  LDS R2, [UR7+0x8] ;  /* 0x00000807ff027984 */ /* 0x01ee620008000800 */
[----:B------:R-:W2:Y:S01]  /*0750*/  LDC.64 R8, c[0x0][0x218] ;  /* 0x00008600ff087b82 */ /* 0x000ea20000000a00 */
[----:B------:R-:W-:Y:S02]  /*0760*/  IMAD.MOV.U32 R3, RZ, RZ, 0x70 ;  /* 0x00000070ff037424 */ /* 0x000fe400078e00ff */
[----:B--2---:R2:W-:Y:S03]  /*0770*/  STS.64 [UR7], R8 ;  /* 0x00000008ff007988 */ /* 0x0045e60008000a07 */
[----:B-1----:R-:W-:-:S05]  /*0780*/  LOP3.LUT R2, R2, 0x10, R3, 0xd8, !PT ;  /* 0x0000001002027812 */ /* 0x002fca00078ed803 */
[----:B------:R2:W-:Y:S02]  /*0790*/  STS [UR7+0x8], R2 ;  /* 0x00000802ff007988 */ /* 0x0005e40008000807 */
.L_x_15:
[----:B----4-:R-:W-:Y:S05]  /*07a0*/  BSYNC B1 ;  /* 0x0000000000017941 */ /* 0x010fea0003800000 */
.L_x_14:
[----:B------:R-:W-:Y:S04]  /*07b0*/  BSSY B1, `(.L_x_16) ;  /* 0x000000a000017945 */ /* 0x000fe80003800000 */
[----:B------:R-:W-:Y:S05]  /*07c0*/  @P2 BRA `(.L_x_17) ;  /* 0x0000000000202947 */ /* 0x000fea0003800000 */
[----:B-123--:R-:W1:Y:S01]  /*07d0*/  LDS R2, [UR7+0x34] ;  /* 0x00003407ff027984 */ /* 0x00ee620008000800 */
[----:B------:R-:W-:Y:S02]  /*07e0*/  IMAD.MOV.U32 R7, RZ, RZ, 0x3f000000 ;  /* 0x3f000000ff077424 */ /* 0x000fe400078e00ff */
[----:B------:R-:W-:Y:S01]  /*07f0*/  @!P2 IMAD.MOV.U32 R8, RZ, RZ, 0x7f ;  /* 0x0000007fff08a424 */ /* 0x000fe200078e00ff */
[----:B------:R-:W2:Y:S02]  /*0800*/  @!P2 LDS R3, [UR7+0x38] ;  /* 0x00003807ff03a984 */ /* 0x000ea40008000800 */
[----:B-1----:R-:W-:Y:S02]  /*0810*/  LOP3.LUT R2, R2, 0xff000000, R7, 0xb8, !PT ;  /* 0xff00000002027812 */ /* 0x002fe400078eb807 */
[----:B--2---:R-:W-:-:S03]  /*0820*/  @!P2 LOP3.LUT R3, R3, 0xff, R8, 0xb8, !PT ;  /* 0x000000ff0303a812 */ /* 0x004fc600078eb808 */
[----:B------:R4:W-:Y:S04]  /*0830*/  STS [UR7+0x34], R2 ;  /* 0x00003402ff007988 */ /* 0x0009e80008000807 */
[----:B------:R4:W-:Y:S02]  /*0840*/  @!P2 STS [UR7+0x38], R3 ;  /* 0x00003803ff00a988 */ /* 0x0009e40008000807 */
.L_x_17:
[----:B------:R-:W-:Y:S05]  /*0850*/  BSYNC B1 ;  /* 0x0000000000017941 */ /* 0x000fea0003800000 */
.L_x_16:
[----:B------:R-:W-:Y:S04]  /*0860*/  BSSY B1, `(.L_x_18) ;  /* 0x0000004000017945 */ /* 0x000fe80003800000 */
[----:B------:R-:W-:Y:S05]  /*0870*/  @P2 BRA `(.L_x_19) ;  /* 0x0000000000082947 */ /* 0x000fea0003800000 */
[----:B------:R1:W-:Y:S04]  /*0880*/  STS [UR7+0x24], R12 ;  /* 0x0000240cff007988 */ /* 0x0003e80008000807 */
[----:B------:R1:W-:Y:S02]  /*0890*/  STS [UR7+0x20], R5 ;  /* 0x00002005ff007988 */ /* 0x0003e40008000807 */
.L_x_19:
[----:B------:R-:W-:Y:S05]  /*08a0*/  BSYNC B1 ;  /* 0x0000000000017941 */ /* 0x000fea0003800000 */
.L_x_18:
[----:B------:R-:W-:Y:S04]  /*08b0*/  BSSY B1, `(.L_x_20) ;  /* 0x000000e000017945 */ /* 0x000fe80003800000 */
[----:B------:R-:W-:Y:S05]  /*08c0*/  @P2 BRA `(.L_x_21) ;  /* 0x0000000000302947 */ /* 0x000fea0003800000 */
[----:B----4-:R-:W4:Y:S01]  /*08d0*/  LDS R3, [UR7+0x34] ;  /* 0x00003407ff037984 */ /* 0x010f220008000800 */
[----:B-1----:R-:W1:Y:S03]  /*08e0*/  LDC.64 R12, c[0x0][0x240] ;  /* 0x00009000ff0c7b82 */ /* 0x002e660000000a00 */
[----:B--23--:R-:W2:Y:S01]  /*08f0*/  LDS R2, [UR7+0x1c] ;  /* 0x00001c07ff027984 */ /* 0x00cea20008000800 */
[C---:B-1----:R-:W-:Y:S01]  /*0900*/  SHF.L.U64.HI R8, R12.reuse, 0x1, R13 ;  /* 0x000000010c087819 */ /* 0x042fe2000001020d */
[----:B------:R-:W-:-:S03]  /*0910*/  IMAD.SHL.U32 R7, R12, 0x2, RZ ;  /* 0x000000020c077824 */ /* 0x000fc600078e00ff */
[--C-:B------:R-:W-:Y:S02]  /*0920*/  SHF.R.U32.HI R9, RZ, 0x4, R8.reuse ;  /* 0x00000004ff097819 */ /* 0x100fe40000011608 */
[----:B------:R-:W-:-:S05]  /*0930*/  SHF.R.U64 R7, R7, 0x4, R8 ;  /* 0x0000000407077819 */ /* 0x000fca0000001208 */
[----:B------:R1:W-:Y:S01]  /*0940*/  STS [UR7+0xc], R7 ;  /* 0x00000c07ff007988 */ /* 0x0003e20008000807 */
[----:B----4-:R-:W-:Y:S02]  /*0950*/  LOP3.LUT R3, R3, 0x7, RZ, 0xb8, !PT ;  /* 0x0000000703037812 */ /* 0x010fe400078eb8ff */
[----:B--2---:R-:W-:-:S03]  /*0960*/  LOP3.LUT R2, R2, 0xf, R9, 0xb8, !PT ;  /* 0x0000000f02027812 */ /* 0x004fc600078eb809 */
[----:B------:R1:W-:Y:S04]  /*0970*/  STS [UR7+0x34], R3 ;  /* 0x00003403ff007988 */ /* 0x0003e80008000807 */
[----:B------:R1:W-:Y:S02]  /*0980*/  STS [UR7+0x1c], R2 ;  /* 0x00001c02ff007988 */ /* 0x0003e40008000807 */
.L_x_21:
[----:B------:R-:W-:Y:S05]  /*0990*/  BSYNC B1 ;  /* 0x0000000000017941 */ /* 0x000fea0003800000 */
.L_x_20:
[----:B------:R-:W-:Y:S04]  /*09a0*/  BSSY B2, `(.L_x_22) ;  /* 0x000001a000027945 */ /* 0x000fe80003800000 */
[----:B------:R-:W-:Y:S04]  /*09b0*/  BSSY B1, `(.L_x_23) ;  /* 0x0000015000017945 */ /* 0x000fe80003800000 */
[----:B------:R-:W-:Y:S05]  /*09c0*/  @P2 BRA `(.L_x_24) ;  /* 0x0000000000202947 */ /* 0x000fea0003800000 */
[----:B-1234-:R-:W1:Y:S02]  /*09d0*/  LDS R2, [UR7+0x34] ;  /* 0x00003407ff027984 */ /* 0x01ee640008000800 */
[----:B-1----:R-:W-:-:S05]  /*09e0*/  LOP3.LUT R2, R2, 0x38, RZ, 0xb8, !PT ;  /* 0x0000003802027812 */ /* 0x002fca00078eb8ff */
[----:B------:R1:W-:Y:S01]  /*09f0*/  STS [UR7+0x34], R2 ;  /* 0x00003402ff007988 */ /* 0x0003e20008000807 */
[----:B------:R-:W-:Y:S05]  /*0a00*/  @P2 BRA `(.L_x_25) ;  /* 0x0000000000202947 */ /* 0x000fea0003800000 */
[----:B-1----:R-:W1:Y:S01]  /*0a10*/  LDS R2, [UR7+0x8] ;  /* 0x00000807ff027984 */ /* 0x002e620008000800 */
[----:B------:R-:W-:-:S05]  /*0a20*/  IMAD.MOV.U32 R3, RZ, RZ, 0x780 ;  /* 0x00000780ff037424 */ /* 0x000fca00078e00ff */
[----:B-1----:R-:W-:-:S05]  /*0a30*/  LOP3.LUT R2, R2, 0x500, R3, 0xd8, !PT ;  /* 0x0000050002027812 */ /* 0x002fca00078ed803 */
[----:B------:R1:W-:Y:S02]  /*0a40*/  STS [UR7+0x8], R2 ;  /* 0x00000802ff007988 */ /* 0x0003e40008000807 */
.L_x_24:
[----:B------:R-:W-:Y:S05]  /*0a50*/  @P2 BRA `(.L_x_26) ;  /* 0x0000000000282947 */ /* 0x000fea0003800000 */
[----:B-1234-:R-:W1:Y:S02]  /*0a60*/  LDS R2, [UR7+0x8] ;  /* 0x00000807ff027984 */ /* 0x01ee640008000800 */
[----:B-1----:R-:W-:-:S05]  /*0a70*/  LOP3.LUT R2, R2, 0x1800, RZ, 0xb8, !PT ;  /* 0x0000180002027812 */ /* 0x002fca00078eb8ff */
[----:B------:R2:W-:Y:S02]  /*0a80*/  STS [UR7+0x8], R2 ;  /* 0x00000802ff007988 */ /* 0x0005e40008000807 */
.L_x_25:
[----:B------:R-:W-:Y:S05]  /*0a90*/  @P2 BREAK B1 ;  /* 0x0000000000012942 */ /* 0x000fea0003800000 */
[----:B------:R-:W-:Y:S05]  /*0aa0*/  @P2 BRA `(.L_x_27) ;  /* 0x0000000000242947 */ /* 0x000fea0003800000 */
[----:B-12---:R-:W1:Y:S01]  /*0ab0*/  LDS R2, [UR7+0x8] ;  /* 0x00000807ff027984 */ /* 0x006e620008000800 */
[----:B------:R-:W-:-:S05]  /*0ac0*/  IMAD.MOV.U32 R3, RZ, RZ, 0x6000 ;  /* 0x00006000ff037424 */ /* 0x000fca00078e00ff */
[----:B-1----:R-:W-:-:S04]  /*0ad0*/  LOP3.LUT R2, R2, 0x6000, R3, 0xd8, !PT ;  /* 0x0000600002027812 */ /* 0x002fc800078ed803 */
[----:B------:R-:W-:-:S05]  /*0ae0*/  LOP3.LUT R2, R2, 0x400000, RZ, 0xb8, !PT ;  /* 0x0040000002027812 */ /* 0x000fca00078eb8ff */
[----:B------:R1:W-:Y:S02]  /*0af0*/  STS [UR7+0x8], R2 ;  /* 0x00000802ff007988 */ /* 0x0003e40008000807 */
.L_x_26:
[----:B------:R-:W-:Y:S05]  /*0b00*/  BSYNC B1 ;  /* 0x0000000000017941 */ /* 0x000fea0003800000 */
.L_x_23:
[----:B-1234-:R-:W1:Y:S02]  /*0b10*/  @!P2 LDS R2, [UR7+0x8] ;  /* 0x00000807ff02a984 */ /* 0x01ee640008000800 */
[----:B-1----:R-:W-:-:S05]  /*0b20*/  @!P2 LOP3.LUT R2, R2, 0x8000, RZ, 0xb8, !PT ;  /* 0x000080000202a812 */ /* 0x002fca00078eb8ff */
[----:B------:R3:W-:Y:S02]  /*0b30*/  @!P2 STS [UR7+0x8], R2 ;  /* 0x00000802ff00a988 */ /* 0x0007e40008000807 */
.L_x_27:
[----:B------:R-:W-:Y:S05]  /*0b40*/  BSYNC B2 ;  /* 0x0000000000027941 */ /* 0x000fea0003800000 */
.L_x_22:
[----:B------:R-:W-:Y:S05]  /*0b50*/  WARPSYNC.ALL ;  /* 0x0000000000007948 */ /* 0x000fea0003800000 */
[----:B------:R-:W-:-:S04]  /*0b60*/  UIADD3 UR15, UR4, 0x80, URZ ;  /* 0x00000080040f7890 */ /* 0x000fc8000fffe03f */
[----:B------:R-:W-:-:S04]  /*0b70*/  UIADD3 UR14, UP0, UR15, UR16, URZ ;  /* 0x000000100f0e7290 */ /* 0x000fc8000ff1e03f */
[----:B------:R-:W-:Y:S01]  /*0b80*/  ULEA.HI.X.SX32 UR15, UR15, UR17, 0x1, UP0 ;  /* 0x000000110f0f7291 */ /* 0x000fe200080f0e3f */
[----:B------:R-:W-:Y:S11]  /*0b90*/  @P0 BRA `(.L_x_28) ;  /* 0x0000000000280947 */ /* 0x000ff60003800000 */
[----:B-123--:R-:W1:Y:S01]  /*0ba0*/  S2R R2, SR_LANEID ;  /* 0x0000000000027919 */ /* 0x00ee620000000000 */
[----:B------:R-:W-:Y:S05]  /*0bb0*/  WARPSYNC.ALL ;  /* 0x0000000000007948 */ /* 0x000fea0003800000 */
[----:B-1----:R-:W-:-:S05]  /*0bc0*/  IMAD.SHL.U32 R8, R2, 0x4, RZ ;  /* 0x0000000402087824 */ /* 0x002fca00078e00ff */
[----:B------:R-:W1:Y:S01]  /*0bd0*/  LDS R7, [R8+UR7] ;  /* 0x0000000708077984 */ /* 0x000e620008000800 */
[----:B------:R-:W-:-:S05]  /*0be0*/  IADD3 R2, P1, R8, UR14, RZ ;  /* 0x0000000e08027c10 */ /* 0x000fca000ff3e0ff */
[----:B------:R-:W-:-:S05]  /*0bf0*/  IMAD.X R3, RZ, RZ, UR15, P1 ;  /* 0x0000000fff037e24 */ /* 0x000fca00088e06ff */
[----:B-1----:R4:W2:Y:S01]  /*0c00*/  ATOMG.E.EXCH.STRONG.GPU PT, RZ, [R2], R7 ;  /* 0x0000000702ff73a8 */ /* 0x0028a200041ee100 */
[----:B------:R-:W-:-:S04]  /*0c10*/  DEPBAR {5,4,3,2,1,0} ;  /* 0x0000003f0000791a */ /* 0x000fc80000000000 */
[----:B------:R4:W-:Y:S01]  /*0c20*/  UTMACCTL.IV [UR14] ;  /* 0x000000000e0079b9 */ /* 0x0009e20008000000 */
[----:B------:R-:W-:Y:S01]  /*0c30*/  NOP ;  /* 0x0000000000007918 */ /* 0x000fe20000000000 */
.L_x_28:
[----:B------:R-:W-:Y:S05]  /*0c40*/  @P0 BRA `(.L_x_29) ;  /* 0x00000000000c0947 */ /* 0x000fea0003800000 */
[----:B------:R0:W-:Y:S01]  /*0c50*/  UTMACMDFLUSH ;  /* 0x00000000000079b7 */ /* 0x0001e20000000000 */
[----:B------:R-:W-:Y:S05]  /*0c60*/  @P0 BRA `(.L_x_29) ;  /* 0x0000000000040947 */ /* 0x000fea0003800000 */
[----:B------:R-:W-:-:S04]  /*0c70*/  DEPBAR.LE SB0, 0x0 ;  /* 0x000080000000791a */ /* 0x000fc80000000000 */
.L_x_29:
[----:B------:R-:W-:Y:S05]  /*0c80*/  WARPSYNC.ALL ;  /* 0x0000000000007948 */ /* 0x000fea0003800000 */
[----:B--2---:R-:W-:Y:S06]  /*0c90*/  BAR.SYNC.DEFER_BLOCKING 0x0 ;  /* 0x0000000000007b1d */ /* 0x004fec0000010000 */
[----:B------:R-:W-:Y:S02]  /*0ca0*/  BSSY B2, `(.L_x_30) ;  /* 0x000000b000027945 */ /* 0x000fe40003800000 */
[----:B------:R-:W-:Y:S06]  /*0cb0*/  BAR.SYNC.DEFER_BLOCKING 0x0 ;  /* 0x0000000000007b1d */ /* 0x000fec0000010000 */
[----:B------:R2:W-:Y:S01]  /*0cc0*/  @!P0 STS [R14], RZ ;  /* 0x000000ff0e008388 */ /* 0x0005e20000000800 */
[----:B------:R-:W-:Y:S01]  /*0cd0*/  NOP ;  /* 0x0000000000007918 */ /* 0x000fe20000000000 */
[----:B------:R-:W-:Y:S05]  /*0ce0*/  @P2 BRA `(.L_x_31) ;  /* 0x0000000000182947 */ /* 0x000fea0003800000 */
[----:B-1-34-:R-:W1:Y:S01]  /*0cf0*/  LDS R2, [UR7+0x8] ;  /* 0x00000807ff027984 */ /* 0x01ae620008000800 */
[----:B------:R-:W3:Y:S01]  /*0d00*/  LDC.64 R8, c[0x0][0x220] ;  /* 0x00008800ff087b82 */ /* 0x000ee20000000a00 */
[----:B------:R-:W-:Y:S02]  /*0d10*/  IMAD.MOV.U32 R3, RZ, RZ, 0x70 ;  /* 0x00000070ff037424 */ /* 0x000fe400078e00ff */
[----:B---3--:R3:W-:Y:S03]  /*0d20*/  STS.64 [UR7], R8 ;  /* 0x00000008ff007988 */ /* 0x0087e60008000a07 */
[----:B-1----:R-:W-:-:S05]  /*0d30*/  LOP3.LUT R2, R2, 0x10, R3, 0xd8, !PT ;  /* 0x0000001002027812 */ /* 0x002fca00078ed803 */
[----:B------:R3:W-:Y:S02]  /*0d40*/  STS [UR7+0x8], R2 ;  /* 0x00000802ff007988 */ /* 0x0007e40008000807 */
.L_x_31:
[----:B----4-:R-:W-:Y:S05]  /*0d50*/  BSYNC B2 ;  /* 0x0000000000027941 */ /* 0x010fea0003800000 */
.L_x_30:
[----:B------:R-:W-:Y:S04]  /*0d60*/  BSSY B3, `(.L_x_32) ;  /* 0x0000011000037945 */ /* 0x000fe80003800000 */
[----:B------:R-:W-:Y:S04]  /*0d70*/  BSSY B2, `(.L_x_33) ;  /* 0x000000e000027945 */ /* 0x000fe80003800000 */
[----:B------:R-:W-:Y:S05]  /*0d80*/  @P2 BRA `(.L_x_34) ;  /* 0x0000000000242947 */ /* 0x000fea0003800000 */
[----:B-1-3--:R-:W1:Y:S01]  /*0d90*/  LDS R2, [UR7+0x34] ;  /* 0x00003407ff027984 */ /* 0x00ae620008000800 */
[----:B------:R-:W-:-:S05]  /*0da0*/  IMAD.MOV.U32 R3, RZ, RZ, 0x3f000000 ;  /* 0x3f000000ff037424 */ /* 0x000fca00078e00ff */
[----:B-1----:R-:W-:-:S05]  /*0db0*/  LOP3.LUT R2, R2, 0xff000000, R3, 0xb8, !PT ;  /* 0xff00000002027812 */ /* 0x002fca00078eb803 */
[----:B------:R1:W-:Y:S01]  /*0dc0*/  STS [UR7+0x34], R2 ;  /* 0x00003402ff007988 */ /* 0x0003e20008000807 */
[----:B------:R-:W-:Y:S05]  /*0dd0*/  @P2 BRA `(.L_x_35) ;  /* 0x00000000001c2947 */ /* 0x000fea0003800000 */
[----:B-1----:R-:W1:Y:S01]  /*0de0*/  LDS R2, [UR7+0x38] ;  /* 0x00003807ff027984 */ /* 0x002e620008000800 */
[----:B------:R-:W-:-:S05]  /*0df0*/  IMAD.MOV.U32 R3, RZ, RZ, 0x7f ;  /* 0x0000007fff037424 */ /* 0x000fca00078e00ff */
[----:B-1----:R-:W-:-:S05]  /*0e00*/  LOP3.LUT R2, R2, 0xff, R3, 0xb8, !PT ;  /* 0x000000ff02027812 */ /* 0x002fca00078eb803 */
[----:B------:R4:W-:Y:S02]  /*0e10*/  STS [UR7+0x38], R2 ;  /* 0x00003802ff007988 */ /* 0x0009e40008000807 */
.L_x_34:
[----:B------:R-:W-:Y:S05]  /*0e20*/  @P2 BREAK B2 ;  /* 0x0000000000022942 */ /* 0x000fea0003800000 */
[----:B------:R-:W-:Y:S05]  /*0e30*/  @P2 BRA `(.L_x_36) ;  /* 0x00000000000c2947 */ /* 0x000fea0003800000 */
[----:B------:R1:W-:Y:S02]  /*0e40*/  STS [UR7+0x20], R5 ;  /* 0x00002005ff007988 */ /* 0x0003e40008000807 */
.L_x_35:
[----:B------:R-:W-:Y:S05]  /*0e50*/  BSYNC B2 ;  /* 0x0000000000027941 */ /* 0x000fea0003800000 */
.L_x_33:
[----:B------:R1:W-:Y:S02]  /*0e60*/  @!P2 STS [UR7+0x24], R4 ;  /* 0x00002404ff00a988 */ /* 0x0003e40008000807 */
.L_x_36:
[----:B------:R-:W-:Y:S05]  /*0e70*/  BSYNC B3 ;  /* 0x0000000000037941 */ /* 0x000fea0003800000 */
.L_x_32:
[----:B------:R-:W-:Y:S05]  /*0e80*/  WARPSYNC.ALL ;  /* 0x0000000000007948 */ /* 0x000fea0003800000 */
[----:B------:R-:W-:Y:S04]  /*0e90*/  BSSY B3, `(.L_x_37) ;  /* 0x000000e000037945 */ /* 0x000fe80003800000 */
[----:B------:R-:W-:Y:S05]  /*0ea0*/  @P2 BRA `(.L_x_38) ;  /* 0x0000000000302947 */ /* 0x000fea0003800000 */
[----:B------:R-:W5:Y:S01]  /*0eb0*/  LDS R3, [UR7+0x34] ;  /* 0x00003407ff037984 */ /* 0x000f620008000800 */
[----:B-1----:R-:W1:Y:S03]  /*0ec0*/  LDC.64 R4, c[0x0][0x248] ;  /* 0x00009200ff047b82 */ /* 0x002e660000000a00 */
[----:B---34-:R-:W3:Y:S01]  /*0ed0*/  LDS R2, [UR7+0x1c] ;  /* 0x00001c07ff027984 */ /* 0x018ee20008000800 */
[C---:B-1----:R-:W-:Y:S01]  /*0ee0*/  SHF.L.U64.HI R5, R4.reuse, 0x1, R5 ;  /* 0x0000000104057819 */ /* 0x042fe20000010205 */
[----:B------:R-:W-:-:S03]  /*0ef0*/  IMAD.SHL.U32 R4, R4, 0x2, RZ ;  /* 0x0000000204047824 */ /* 0x000fc600078e00ff */
[--C-:B------:R-:W-:Y:S02]  /*0f00*/  SHF.R.U32.HI R7, RZ, 0x4, R5.reuse ;  /* 0x00000004ff077819 */ /* 0x100fe40000011605 */
[----:B------:R-:W-:-:S05]  /*0f10*/  SHF.R.U64 R4, R4, 0x4, R5 ;  /* 0x0000000404047819 */ /* 0x000fca0000001205 */
[----:B------:R1:W-:Y:S01]  /*0f20*/  STS [UR7+0xc], R4 ;  /* 0x00000c04ff007988 */ /* 0x0003e20008000807 */
[----:B-----5:R-:W-:Y:S02]  /*0f30*/  LOP3.LUT R3, R3, 0x7, RZ, 0xb8, !PT ;  /* 0x0000000703037812 */ /* 0x020fe400078eb8ff */
[----:B---3--:R-:W-:-:S03]  /*0f40*/  LOP3.LUT R2, R2, 0xf, R7, 0xb8, !PT ;  /* 0x0000000f02027812 */ /* 0x008fc600078eb807 */
[----:B------:R1:W-:Y:S04]  /*0f50*/  STS [UR7+0x34], R3 ;  /* 0x00003403ff007988 */ /* 0x0003e80008000807 */
[----:B------:R1:W-:Y:S02]  /*0f60*/  STS [UR7+0x1c], R2 ;  /* 0x00001c02ff007988 */ /* 0x0003e40008000807 */
.L_x_38:
[----:B------:R-:W-:Y:S05]  /*0f70*/  BSYNC B3 ;  /* 0x0000000000037941 */ /* 0x000fea0003800000 */
.L_x_37:
[----:B------:R-:W-:Y:S04]  /*0f80*/  BSSY B3, `(.L_x_39) ;  /* 0x000001a000037945 */ /* 0x000fe80003800000 */
[----:B------:R-:W-:Y:S04]  /*0f90*/  BSSY B4, `(.L_x_40) ;  /* 0x0000015000047945 */ /* 0x000fe80003800000 */
[----:B------:R-:W-:Y:S05]  /*0fa0*/  @P2 BRA `(.L_x_41) ;  /* 0x0000000000202947 */ /* 0x000fea0003800000 */
[----:B-1-34-:R-:W1:Y:S02]  /*0fb0*/  LDS R2, [UR7+0x34] ;  /* 0x00003407ff027984 */ /* 0x01ae640008000800 */
[----:B-1----:R-:W-:-:S05]  /*0fc0*/  LOP3.LUT R2, R2, 0x38, RZ, 0xb8, !PT ;  /* 0x0000003802027812 */ /* 0x002fca00078eb8ff */
[----:B------:R1:W-:Y:S01]  /*0fd0*/  STS [UR7+0x34], R2 ;  /* 0x00003402ff007988 */ /* 0x0003e20008000807 */
[----:B------:R-:W-:Y:S05]  /*0fe0*/  @P2 BRA `(.L_x_42) ;  /* 0x0000000000202947 */ /* 0x000fea0003800000 */
[----:B-1----:R-:W1:Y:S01]  /*0ff0*/  LDS R2, [UR7+0x8] ;  /* 0x00000807ff027984 */ /* 0x002e620008000800 */
[----:B------:R-:W-:-:S05]  /*1000*/  IMAD.MOV.U32 R3, RZ, RZ, 0x780 ;  /* 0x00000780ff037424 */ /* 0x000fca00078e00ff */
[----:B-1----:R-:W-:-:S05]  /*1010*/  LOP3.LUT R2, R2, 0x500, R3, 0xd8, !PT ;  /* 0x0000050002027812 */ /* 0x002fca00078ed803 */
[----:B------:R1:W-:Y:S02]  /*1020*/  STS [UR7+0x8], R2 ;  /* 0x00000802ff007988 */ /* 0x0003e40008000807 */
.L_x_41:
[----:B------:R-:W-:Y:S05]  /*1030*/  @P2 BRA `(.L_x_43) ;  /* 0x0000000000282947 */ /* 0x000fea0003800000 */
[----:B-1-34-:R-:W1:Y:S02]  /*1040*/  LDS R2, [UR7+0x8] ;  /* 0x00000807ff027984 */ /* 0x01ae640008000800 */
[----:B-1----:R-:W-:-:S05]  /*1050*/  LOP3.LUT R2, R2, 0x1800, RZ, 0xb8, !PT ;  /* 0x0000180002027812 */ /* 0x002fca00078eb8ff */
[----:B------:R3:W-:Y:S02]  /*1060*/  STS [UR7+0x8], R2 ;  /* 0x00000802ff007988 */ /* 0x0007e40008000807 */
.L_x_42:
[----:B------:R-:W-:Y:S05]  /*1070*/  @P2 BREAK B4 ;  /* 0x0000000000042942 */ /* 0x000fea0003800000 */
[----:B------:R-:W-:Y:S05]  /*1080*/  @P2 BRA `(.L_x_44) ;  /* 0x0000000000242947 */ /* 0x000fea0003800000 */
[----:B-1-3--:R-:W1:Y:S01]  /*1090*/  LDS R2, [UR7+0x8] ;  /* 0x00000807ff027984 */ /* 0x00ae620008000800 */
[----:B------:R-:W-:-:S05]  /*10a0*/  IMAD.MOV.U32 R3, RZ, RZ, 0x6000 ;  /* 0x00006000ff037424 */ /* 0x000fca00078e00ff */
[----:B-1----:R-:W-:-:S04]  /*10b0*/  LOP3.LUT R2, R2, 0x6000, R3, 0xd8, !PT ;  /* 0x0000600002027812 */ /* 0x002fc800078ed803 */
[----:B------:R-:W-:-:S05]  /*10c0*/  LOP3.LUT R2, R2, 0x400000, RZ, 0xb8, !PT ;  /* 0x0040000002027812 */ /* 0x000fca00078eb8ff */
[----:B------:R1:W-:Y:S02]  /*10d0*/  STS [UR7+0x8], R2 ;  /* 0x00000802ff007988 */ /* 0x0003e40008000807 */
.L_x_43:
[----:B------:R-:W-:Y:S05]  /*10e0*/  BSYNC B4 ;  /* 0x0000000000047941 */ /* 0x000fea0003800000 */
.L_x_40:
[----:B-1-34-:R-:W1:Y:S02]  /*10f0*/  @!P2 LDS R2, [UR7+0x8] ;  /* 0x00000807ff02a984 */ /* 0x01ae640008000800 */
[----:B-1----:R-:W-:-:S05]  /*1100*/  @!P2 LOP3.LUT R2, R2, 0x8000, RZ, 0xb8, !PT ;  /* 0x000080000202a812 */ /* 0x002fca00078eb8ff */
[----:B------:R4:W-:Y:S02]  /*1110*/  @!P2 STS [UR7+0x8], R2 ;  /* 0x00000802ff00a988 */ /* 0x0009e40008000807 */
.L_x_44:
[----:B------:R-:W-:Y:S05]  /*1120*/  BSYNC B3 ;  /* 0x0000000000037941 */ /* 0x000fea0003800000 */
.L_x_39:
[----:B------:R-:W-:Y:S05]  /*1130*/  WARPSYNC.ALL ;  /* 0x0000000000007948 */ /* 0x000fea0003800000 */
[----:B------:R-:W-:Y:S01]  /*1140*/  UIADD3 UR4, UR4, 0x100, URZ ;  /* 0x0000010004047890 */ /* 0x000fe2000fffe03f */
[----:B------:R-:W-:Y:S01]  /*1150*/  ISETP.GE.AND P1, PT, R15, 0x1, PT ;  /* 0x000000010f00780c */ /* 0x000fe20003f26270 */
[----:B------:R-:W-:Y:S01]  /*1160*/  IMAD.MOV.U32 R24, RZ, RZ, RZ ;  /* 0x000000ffff187224 */ /* 0x000fe200078e00ff */
[----:B------:R-:W-:Y:S01]  /*1170*/  SHF.R.U32.HI R7, RZ, 0x5, R0 ;  /* 0x00000005ff077819 */ /* 0x000fe20000011600 */
[----:B------:R-:W-:-:S04]  /*1180*/  UIADD3 UR16, UP0, UR4, UR16, URZ ;  /* 0x0000001004107290 */ /* 0x000fc8000ff1e03f */
[----:B------:R-:W-:Y:S01]  /*1190*/  ULEA.HI.X.SX32 UR17, UR4, UR17, 0x1, UP0 ;  /* 0x0000001104117291 */ /* 0x000fe200080f0e3f */
[----:B------:R-:W-:Y:S11]  /*11a0*/  @P0 BRA `(.L_x_45) ;  /* 0x0000000000280947 */ /* 0x000ff60003800000 */
[----:B-1-34-:R-:W1:Y:S01]  /*11b0*/  S2R R2, SR_LANEID ;  /* 0x0000000000027919 */ /* 0x01ae620000000000 */
[----:B------:R-:W-:Y:S05]  /*11c0*/  WARPSYNC.ALL ;  /* 0x0000000000007948 */ /* 0x000fea0003800000 */
[----:B-1----:R-:W-:-:S05]  /*11d0*/  IMAD.SHL.U32 R4, R2, 0x4, RZ ;  /* 0x0000000402047824 */ /* 0x002fca00078e00ff */
[----:B------:R-:W1:Y:S01]  /*11e0*/  LDS R5, [R4+UR7] ;  /* 0x0000000704057984 */ /* 0x000e620008000800 */
[----:B------:R-:W-:-:S05]  /*11f0*/  IADD3 R2, P3, R4, UR16, RZ ;  /* 0x0000001004027c10 */ /* 0x000fca000ff7e0ff */
[----:B------:R-:W-:-:S05]  /*1200*/  IMAD.X R3, RZ, RZ, UR17, P3 ;  /* 0x00000011ff037e24 */ /* 0x000fca00098e06ff */
[----:B-1----:R1:W3:Y:S01]  /*1210*/  ATOMG.E.EXCH.STRONG.GPU PT, RZ, [R2], R5 ;  /* 0x0000000502ff73a8 */ /* 0x0022e200041ee100 */
[----:B------:R-:W-:-:S04]  /*1220*/  DEPBAR {5,4,3,2,1,0} ;  /* 0x0000003f0000791a */ /* 0x000fc80000000000 */
[----:B------:R1:W-:Y:S01]  /*1230*/  UTMACCTL.IV [UR16] ;  /* 0x00000000100079b9 */ /* 0x0003e20008000000 */
[----:B------:R-:W-:Y:S01]  /*1240*/  NOP ;  /* 0x0000000000007918 */ /* 0x000fe20000000000 */
.L_x_45:
[----:B------:R-:W-:Y:S05]  /*1250*/  @P0 BRA `(.L_x_46) ;  /* 0x00000000000c0947 */ /* 0x000fea0003800000 */
[----:B------:R0:W-:Y:S01]  /*1260*/  UTMACMDFLUSH ;  /* 0x00000000000079b7 */ /* 0x0001e20000000000 */
[----:B------:R-:W-:Y:S05]  /*1270*/  @P0 BRA `(.L_x_46) ;  /* 0x0000000000040947 */ /* 0x000fea0003800000 */
[----:B------:R-:W-:-:S04]  /*1280*/  DEPBAR.LE SB0, 0x0 ;  /* 0x000080000000791a */ /* 0x000fc80000000000 */
.L_x_46:
[----:B------:R-:W-:Y:S05]  /*1290*/  WARPSYNC.ALL ;  /* 0x0000000000007948 */ /* 0x000fea0003800000 */
[----:B---3--:R-:W-:Y:S01]  /*12a0*/  BAR.SYNC.DEFER_BLOCKING 0x0 ;  /* 0x0000000000007b1d */ /* 0x008fe20000010000 */
[----:B------:R-:W-:Y:S01]  /*12b0*/  R2UR UR18, R7 ;  /* 0x00000000071272ca */ /* 0x000fe200000e0000 */
[----:B------:R-:W-:Y:S01]  /*12c0*/  USHF.L.U32 UR19, UR32, 0x7, URZ ;  /* 0x0000000720137899 */ /* 0x000fe2000800063f */
[----:B------:R-:W-:Y:S01]  /*12d0*/  IMAD.MOV.U32 R25, RZ, RZ, RZ ;  /* 0x000000ffff197224 */ /* 0x000fe200078e00ff */
[----:B------:R-:W-:Y:S01]  /*12e0*/  USHF.L.U32 UR23, UR33, 0x7, URZ ;  /* 0x0000000721177899 */ /* 0x000fe2000800063f */
[----:B------:R-:W-:Y:S01]  /*12f0*/  CS2R R26, SRZ ;  /* 0x00000000001a7805 */ /* 0x000fe2000001ff00 */
[----:B------:R-:W-:Y:S01]  /*1300*/  VOTEU.ALL UP0, P2 ;  /* 0x00000000003f7886 */ /* 0x000fe20001000000 */
[----:B------:R-:W-:Y:S01]  /*1310*/  UMOV UR4, 0x1 ;  /* 0x0000000100047882 */ /* 0x000fe20000000000 */
[----:B------:R-:W-:Y:S01]  /*1320*/  VOTEU.ALL UP1, P2 ;  /* 0x00000000003f7886 */ /* 0x000fe20001020000 */
[----:B------:R-:W-:-:S02]  /*1330*/  CS2R R28, SRZ ;  /* 0x00000000001c7805 */ /* 0x000fc4000001ff00 */
[----:B------:R-:W-:Y:S01]  /*1340*/  CS2R R30, SRZ ;  /* 0x00000000001e7805 */ /* 0x000fe2000001ff00 */
[----:B------:R-:W-:-:S04]  /*1350*/  @!UP0 UIADD3 UR8, -UR4, 0x100000, URZ ;  /* 0x0010000004088890 */ /* 0x000fc8000fffe13f */
[----:B------:R-:W-:Y:S02]  /*1360*/  @!UP0 USHF.L.U32 UR9, UR8, 0xb, URZ ;  /* 0x0000000b08098899 */ /* 0x000fe4000800063f */
[----:B------:R-:W-:Y:S01]  /*1370*/  @!UP0 USHF.L.U32 UR8, UR8, 0x1, URZ ;  /* 0x0000000108088899 */ /* 0x000fe2000800063f */
[----:B------:R-:W-:Y:S01]  /*1380*/  CS2R R32, SRZ ;  /* 0x0000000000207805 */ /* 0x000fe2000001ff00 */
[----:B------:R-:W-:-:S04]  /*1390*/  @!UP0 UIADD3 UR4, -UR4, 0x100000, URZ ;  /* 0x0010000004048890 */ /* 0x000fc8000fffe13f */
[----:B------:R-:W-:Y:S02]  /*13a0*/  @!UP0 USHF.L.U32 UR5, UR4, 0xb, URZ ;  /* 0x0000000b04058899 */ /* 0x000fe4000800063f */
[----:B------:R-:W-:Y:S01]  /*13b0*/  @!UP0 USHF.L.U32 UR4, UR4, 0x1, URZ ;  /* 0x0000000104048899 */ /* 0x000fe2000800063f */
[----:B------:R-:W-:Y:S01]  /*13c0*/  CS2R R34, SRZ ;  /* 0x0000000000227805 */ /* 0x000fe2000001ff00 */
[----:B------:R-:W-:Y:S01]  /*13d0*/  VOTEU.ALL UP0, P2 ;  /* 0x00000000003f7886 */ /* 0x000fe20001000000 */
[----:B------:R-:W-:Y:S02]  /*13e0*/  CS2R R36, SRZ ;  /* 0x0000000000247805 */ /* 0x000fe4000001ff00 */
[----:B------:R-:W-:Y:S02]  /*13f0*/  CS2R R38, SRZ ;  /* 0x0000000000267805 */ /* 0x000fe4000001ff00 */
[----:B------:R-:W-:Y:S02]  /*1400*/  CS2R R40, SRZ ;  /* 0x0000000000287805 */ /* 0x000fe4000001ff00 */
[----:B------:R-:W-:-:S02]  /*1410*/  CS2R R42, SRZ ;  /* 0x00000000002a7805 */ /* 0x000fc4000001ff00 */
[----:B------:R-:W-:Y:S02]  /*1420*/  CS2R R44, SRZ ;  /* 0x00000000002c7805 */ /* 0x000fe4000001ff00 */
[----:B------:R-:W-:Y:S02]  /*1430*/  CS2R R46, SRZ ;  /* 0x00000000002e7805 */ /* 0x000fe4000001ff00 */
[----:B------:R-:W-:Y:S02]  /*1440*/  CS2R R48, SRZ ;  /* 0x0000000000307805 */ /* 0x000fe4000001ff00 */
[----:B------:R-:W-:Y:S01]  /*1450*/  CS2R R50, SRZ ;  /* 0x0000000000327805 */ /* 0x000fe2000001ff00 */
[----:B------:R-:W3:Y:S02]  /*1460*/  FENCE.VIEW.ASYNC.S ;  /* 0x00000000000073c6 */ /* 0x000ee40000000000 */
[----:B---3--:R3:W4:Y:S02]  /*1470*/  @!UP0 SYNCS.EXCH.64 URZ, [UR7+0x20000], UR8 ;  /* 0x02000008073f85b2 */ /* 0x0087240008000100 */
[----:B----4-:R-:W-:Y:S01]  /*1480*/  BAR.SYNC.DEFER_BLOCKING 0x0 ;  /* 0x0000000000007b1d */ /* 0x010fe20000010000 */
[----:B------:R-:W-:-:S02]  /*1490*/  CS2R R52, SRZ ;  /* 0x0000000000347805 */ /* 0x000fc4000001ff00 */
[----:B------:R-:W-:Y:S02]  /*14a0*/  CS2R R54, SRZ ;  /* 0x0000000000367805 */ /* 0x000fe4000001ff00 */
[----:B------:R-:W-:Y:S02]  /*14b0*/  CS2R R56, SRZ ;  /* 0x0000000000387805 */ /* 0x000fe4000001ff00 */
[----:B------:R-:W-:Y:S02]  /*14c0*/  CS2R R58, SRZ ;  /* 0x00000000003a7805 */ /* 0x000fe4000001ff00 */
[----:B------:R-:W-:Y:S02]  /*14d0*/  CS2R R60, SRZ ;  /* 0x00000000003c7805 */ /* 0x000fe4000001ff00 */
[----:B------:R-:W-:Y:S02]  /*14e0*/  CS2R R62, SRZ ;  /* 0x00000000003e7805 */ /* 0x000fe4000001ff00 */
        /* <DEDUP_REMOVED lines=11> */
[----:B------:R-:W-:Y:S01]  /*15a0*/  CS2R R86, SRZ ;  /* 0x0000000000567805 */ /* 0x000fe2000001ff00 */
[----:B------:R3:W4:Y:S01]  /*15b0*/  @!UP1 SYNCS.EXCH.64 URZ, [UR7+0x20008], UR4 ;  /* 0x02000804073f95b2 */ /* 0x0007220008000100 */
[----:B------:R-:W-:Y:S05]  /*15c0*/  @!P1 BRA `(.L_x_47) ;  /* 0x0000000400cc9947 */ /* 0x000fea0003800000 */
        /* <DEDUP_REMOVED lines=31> */
[----:B------:R-:W-:Y:S01]  /*17c0*/  CS2R R86, SRZ ;  /* 0x0000000000567805 */ /* 0x000fe2000001ff00 */
[----:B---3--:R-:W-:Y:S01]  /*17d0*/  UMOV UR4, URZ ;  /* 0x0000003f00047c82 */ /* 0x008fe20008000000 */
[----:B------:R-:W-:-:S05]  /*17e0*/  UMOV UR27, URZ ;  /* 0x0000003f001b7c82 */ /* 0x000fca0008000000 */
.L_x_49:
[----:B----4-:R-:W-:Y:S01]  /*17f0*/  BAR.SYNC.DEFER_BLOCKING 0x0 ;  /* 0x0000000000007b1d */ /* 0x010fe20000010000 */
[----:B------:R-:W-:Y:S01]  /*1800*/  ULEA UR5, UR4, UR7, 0x3 ;  /* 0x0000000704057291 */ /* 0x000fe2000f8e183f */
[----:B-1----:R-:W-:Y:S01]  /*1810*/  @!P2 IMAD.MOV.U32 R2, RZ, RZ, 0x10000 ;  /* 0x00010000ff02a424 */ /* 0x002fe200078e00ff */
[----:B------:R-:W-:Y:S01]  /*1820*/  ELECT P0, URZ, PT ;  /* 0x00000000003f782f */ /* 0x000fe20003800000 */
[----:B------:R-:W-:-:S03]  /*1830*/  ULEA UR6, UR4, UR7, 0xf ;  /* 0x0000000704067291 */ /* 0x000fc6000f8e783f */
[----:B------:R-:W-:Y:S01]  /*1840*/  ISETP.LT.U32.AND P0, PT, R6, 0x40, P0 ;  /* 0x000000400600780c */ /* 0x000fe20000701070 */
[----:B------:R-:W-:Y:S01]  /*1850*/  ULOP3.LUT UR26, UR18, 0x1, URZ, 0xc0, !UPT ;  /* 0x00000001121a7892 */ /* 0x000fe2000f8ec03f */
[----:B------:R-:W-:-:S03]  /*1860*/  ELECT P1, URZ, PT ;  /* 0x00000000003f782f */ /* 0x000fc60003820000 */
[----:B------:R-:W-:Y:S02]  /*1870*/  ULEA UR20, UR26, UR6, 0xe ;  /* 0x000000061a147291 */ /* 0x000fe4000f8e703f */
[----:B------:R-:W-:Y:S01]  /*1880*/  ULEA UR22, UR26, UR27, 0x6 ;  /* 0x0000001b1a167291 */ /* 0x000fe2000f8e303f */
[----:B------:R-:W-:Y:S01]  /*1890*/  ISETP.LT.U32.AND P1, PT, R6, 0x40, P1 ;  /* 0x000000400600780c */ /* 0x000fe20000f21070 */
[----:B------:R-:W-:-:S04]  /*18a0*/  ULEA UR26, UR26, UR19, 0x6 ;  /* 0x000000131a1a7291 */ /* 0x000fc8000f8e303f */
[----:B------:R-:W-:Y:S01]  /*18b0*/  VOTEU.ANY UP0, P0 ;  /* 0x00000000003f7886 */ /* 0x000fe20000000100 */
[----:B------:R-:W-:Y:S01]  /*18c0*/  VOTEU.ANY UP2, P0 ;  /* 0x00000000003f7886 */ /* 0x000fe20000040100 */
[----:B------:R1:W-:Y:S01]  /*18d0*/  @!P2 SYNCS.ARRIVE.TRANS64 RZ, [UR5+0x20000], R2 ;  /* 0x02000002ffffa9a7 */ /* 0x0003e20008000005 */
[----:B------:R3:W-:Y:S06]  /*18e0*/  MEMBAR.ALL.CTA ;  /* 0x0000000000007992 */ /* 0x0007ec0000008000 */
[----:B---3--:R-:W3:Y:S01]  /*18f0*/  FENCE.VIEW.ASYNC.S ;  /* 0x00000000000073c6 */ /* 0x008ee20000000000 */
[----:B------:R-:W-:Y:S01]  /*1900*/  @UP0 UIADD3 UR21, UR5, 0x20000, URZ ;  /* 0x0002000005150890 */ /* 0x000fe2000fffe03f */
[----:B------:R-:W-:Y:S01]  /*1910*/  @UP0 UMOV UR8, UR12 ;  /* 0x0000000c00080c82 */ /* 0x000fe20008000000 */
[----:B------:R-:W-:Y:S01]  /*1920*/  @UP0 UMOV UR9, UR13 ;  /* 0x0000000d00090c82 */ /* 0x000fe20008000000 */
[----:B---3--:R-:W-:Y:S01]  /*1930*/  VOTEU.ANY UP1, P1 ;  /* 0x00000000003f7886 */ /* 0x008fe20000820100 */
[----:B------:R-:W-:Y:S01]  /*1940*/  VOTEU.ANY UP3, P1 ;  /* 0x00000000003f7886 */ /* 0x000fe20000860100 */
[----:B-1----:R-:W-:-:S03]  /*1950*/  SHF.L.U32 R2, R10, 0x1f, RZ ;  /* 0x0000001f0a027819 */ /* 0x002fc600000006ff */
[----:B------:R-:W-:Y:S02]  /*1960*/  @UP1 UIADD3 UR24, UR20, 0x10000, URZ ;  /* 0x0001000014181890 */ /* 0x000fe4000fffe03f */
[----:B------:R-:W-:Y:S01]  /*1970*/  @UP1 UIADD3 UR25, UR5, 0x20000, URZ ;  /* 0x0002000005191890 */ /* 0x000fe2000fffe03f */
[----:B------:R-:W-:Y:S01]  /*1980*/  @UP1 UMOV UR10, UR14 ;  /* 0x0000000e000a1c82 */ /* 0x000fe20008000000 */
[----:B------:R-:W-:Y:S01]  /*1990*/  @UP1 UMOV UR11, UR15 ;  /* 0x0000000f000b1c82 */ /* 0x000fe20008000000 */
[----:B------:R-:W-:Y:S06]  /*19a0*/  BAR.SYNC.DEFER_BLOCKING 0x0 ;  /* 0x0000000000007b1d */ /* 0x000fec0000010000 */
[----:B------:R1:W-:Y:S02]  /*19b0*/  @UP2 UTMALDG.2D [UR20], [UR8] ;  /* 0x00000014080025b4 */ /* 0x0003e40008008000 */
[----:B------:R-:W-:Y:S06]  /*19c0*/  BAR.SYNC.DEFER_BLOCKING 0x0 ;  /* 0x0000000000007b1d */ /* 0x000fec0000010000 */
[----:B------:R1:W-:Y:S02]  /*19d0*/  @UP3 UTMALDG.2D [UR24], [UR10] ;  /* 0x000000180a0035b4 */ /* 0x0003e40008008000 */
[----:B------:R-:W-:Y:S06]  /*19e0*/  BAR.SYNC.DEFER_BLOCKING 0x0 ;  /* 0x0000000000007b1d */ /* 0x000fec0000010000 */
[----:B------:R-:W3:Y:S02]  /*19f0*/  SYNCS.PHASECHK.TRANS64.TRYWAIT P0, [UR5+0x20000], R2 ;  /* 0x02000002ff0075a7 */ /* 0x000ee40008000145 */
[----:B-1-3--:R-:W-:Y:S05]  /*1a00*/  @!P0 BRA `(.L_x_48) ;  /* 0x0000000400f08947 */ /* 0x00afea0003800000 */
.L_x_50:
[----:B------:R-:W-:Y:S01]  /*1a10*/  USHF.L.U32 UR5, UR18, 0x7, URZ ;  /* 0x0000000712057899 */ /* 0x000fe2000800063f */
[----:B------:R-:W-:Y:S02]  /*1a20*/  WARPGROUP.DEPBAR.LE gsb0, 0x0 ;  /* 0x00008000000079c5 */ /* 0x000fe40000010000 */
[----:B------:R-:W-:Y:S01]  /*1a30*/  UIADD3 UR8, UR6, 0x10000, URZ ;  /* 0x0001000006087890 */ /* 0x000fe2000fffe03f */
[----:B------:R-:W-:Y:S01]  /*1a40*/  WARPGROUP.ARRIVE ;  /* 0x00000000000079c5 */ /* 0x000fe20000000000 */
[----:B------:R-:W-:Y:S01]  /*1a50*/  ULOP3.LUT UR5, UR5, 0x200, URZ, 0xc0, !UPT ;  /* 0x0000020005057892 */ /* 0x000fe2000f8ec03f */
[----:B------:R-:W1:Y:S01]  /*1a60*/  LDC R2, c[0x0][0x230] ;  /* 0x00008c00ff027b82 */ /* 0x000e620000000800 */
[----:B------:R-:W-:Y:S02]  /*1a70*/  USHF.R.U32.HI UR8, URZ, 0x4, UR8 ;  /* 0x000000043f087899 */ /* 0x000fe40008011608 */
[----:B------:R-:W-:Y:S02]  /*1a80*/  ULEA.HI UR5, UR6, UR5, URZ, 0x1c ;  /* 0x0000000506057291 */ /* 0x000fe4000f8fe03f */
[----:B------:R-:W-:-:S02]  /*1a90*/  USGXT.U32 UR6, UR8, 0xe ;  /* 0x0000000e0806789a */ /* 0x000fc40008000000 */
[----:B------:R-:W-:Y:S02]  /*1aa0*/  ULOP3.LUT UR8, UR5, 0x3fff, URZ, 0xc0, !UPT ;  /* 0x00003fff05087892 */ /* 0x000fe4000f8ec03f */
[----:B------:R-:W-:Y:S01]  /*1ab0*/  ULOP3.LUT UR10, UR6, 0x4000000, URZ, 0xfc, !UPT ;  /* 0x04000000060a7892 */ /* 0x000fe2000f8efc3f */
[----:B------:R-:W-:Y:S01]  /*1ac0*/  UMOV UR9, 0x40000040 ;  /* 0x4000004000097882 */ /* 0x000fe20000000000 */
[----:B------:R-:W-:Y:S01]  /*1ad0*/  UMOV UR11, 0x40000040 ;  /* 0x40000040000b7882 */ /* 0x000fe20000000000 */
[----:B------:R-:W-:Y:S01]  /*1ae0*/  UMOV UR5, URZ ;  /* 0x0000003f00057c82 */ /* 0x000fe20008000000 */
[----:B------:R-:W-:Y:S02]  /*1af0*/  UIADD3 UR27, UR27, 0x80, URZ ;  /* 0x000000801b1b7890 */ /* 0x000fe4000fffe03f */
[----:B------:R-:W-:-:S03]  /*1b00*/  UIADD3 UR4, UR4, 0x1, URZ ;  /* 0x0000000104047890 */ /* 0x000fc6000fffe03f */
[----:B------:R-:W-:Y:S01]  /*1b10*/  HGMMA.64x128x16.F32.BF16 R24, gdesc[UR8].tnspB, R24 ;  /* 0x41e00000081879f0 */ /* 0x000fe20008701818 */
[----:B------:R-:W-:Y:S02]  /*1b20*/  UIADD3 UR8, UP0, UR8, 0x2, URZ ;  /* 0x0000000208087890 */ /* 0x000fe4000ff1e03f */
[----:B------:R-:W-:Y:S02]  /*1b30*/  UIADD3 UR10, UP1, UR6, 0x4000080, URZ ;  /* 0x04000080060a7890 */ /* 0x000fe4000ff3e03f */
[----:B------:R-:W-:Y:S01]  /*1b40*/  UIADD3.X UR9, UR5, 0x40000040, URZ, UP0, !UPT ;  /* 0x4000004005097890 */ /* 0x000fe200087fe43f */
[----:B-1----:R-:W-:Y:S01]  /*1b50*/  ISETP.LE.AND P0, PT, R2, UR27, PT ;  /* 0x0000001b02007c0c */ /* 0x002fe2000bf03270 */
[----:B------:R-:W-:Y:S01]  /*1b60*/  UMOV UR6, URZ ;  /* 0x0000003f00067c82 */ /* 0x000fe20008000000 */
[----:B------:R-:W-:Y:S02]  /*1b70*/  UISETP.NE.U32.AND UP0, UPT, UR4, 0x2, UPT ;  /* 0x000000020400788c */ /* 0x000fe4000bf05070 */
[----:B------:R-:W-:-:S02]  /*1b80*/  UIADD3.X UR11, UR6, 0x40000040, URZ, UP1, !UPT ;  /* 0x40000040060b7890 */ /* 0x000fc40008ffe43f */
[----:B------:R-:W-:Y:S02]  /*1b90*/  UIADD3.64 UR28, UR8, 0x2, URZ ;  /* 0x00000002081c7897 */ /* 0x000fe4000fffe03f */
[----:B------:R-:W-:Y:S02]  /*1ba0*/  UIADD3.64 UR30, UR10, 0x80, URZ ;  /* 0x000000800a1e7897 */ /* 0x000fe4000fffe03f */
[----:B------:R-:W-:Y:S02]  /*1bb0*/  USEL UR5, URZ, 0x1, UP0 ;  /* 0x000000013f057887 */ /* 0x000fe40008000000 */
[----:B------:R-:W-:-:S04]  /*1bc0*/  USEL UR4, UR4, URZ, UP0 ;  /* 0x0000003f04047287 */ /* 0x000fc80008000000 */
[----:B------:R-:W-:Y:S01]  /*1bd0*/  LOP3.LUT R10, R10, UR5, RZ, 0x3c, !PT ;  /* 0x000000050a0a7c12 */ /* 0x000fe2000f8e3cff */
[----:B------:R-:W-:-:S12]  /*1be0*/  HGMMA.64x128x16.F32.BF16 R24, gdesc[UR8].tnspB, R24 ;  /* 0x41e00000081879f0 */ /* 0x000fd80008701818 */
[----:B------:R-:W-:Y:S01]  /*1bf0*/  HGMMA.64x128x16.F32.BF16 R24, gdesc[UR28].tnspB, R24 ;  /* 0x41e000001c1879f0 */ /* 0x000fe20008701818 */
[----:B------:R-:W-:Y:S02]  /*1c00*/  UIADD3.64 UR28, UR8, 0x4, URZ ;  /* 0x00000004081c7897 */ /* 0x000fe4000fffe03f */
[----:B------:R-:W-:-:S09]  /*1c10*/  UIADD3.64 UR30, UR10, 0x100, URZ ;  /* 0x000001000a1e7897 */ /* 0x000fd2000fffe03f */
        /* <DEDUP_REMOVED lines=8> */
[----:B------:R-:W-:Y:S02]  /*1ca0*/  UIADD3.64 UR30, UR10, 0x280, URZ ;  /* 0x000002800a1e7897 */ /* 0x000fe4000fffe03f */
[----:B------:R-:W-:Y:S02]  /*1cb0*/  UIADD3.64 UR8, UR8, 0x404, URZ ;  /* 0x0000040408087897 */ /* 0x000fe4000fffe03f */
[----:B------:R-:W-:-:S05]  /*1cc0*/  UIADD3.64 UR10, UR10, 0x300, URZ ;  /* 0x000003000a0a7897 */ /* 0x000fca000fffe03f */
[----:B------:R-:W-:-:S12]  /*1cd0*/  HGMMA.64x128x16.F32.BF16 R24, gdesc[UR28].tnspB, R24 ;  /* 0x41e000001c1879f0 */ /* 0x000fd80008701818 */
[----:B------:R-:W-:Y:S01]  /*1ce0*/  HGMMA.64x128x16.F32.BF16 R24, gdesc[UR8].tnspB, R24, gsb0 ;  /* 0x41e00000081879f0 */ /* 0x000fe20008001818 */
[----:B------:R-:W-:Y:S05]  /*1cf0*/  @!P0 BRA `(.L_x_49) ;  /* 0xfffffff800bc8947 */ /* 0x000fea000383ffff */
.L_x_47:
[----:B------:R-:W-:Y:S02]  /*1d00*/  WARPGROUP.DEPBAR.LE gsb0, 0x0 ;  /* 0x00008000000079c5 */ /* 0x000fe40000010000 */
[----:B----4-:R-:W-:Y:S01]  /*1d10*/  BAR.SYNC.DEFER_BLOCKING 0x0 ;  /* 0x0000000000007b1d */ /* 0x010fe20000010000 */
[C---:B-1----:R-:W-:Y:S01]  /*1d20*/  IMAD.SHL.U32 R2, R0.reuse, 0x80, RZ ;  /* 0x0000008000027824 */ /* 0x042fe200078e00ff */
[----:B------:R-:W-:Y:S01]  /*1d30*/  F2FP.BF16.F32.PACK_AB R24, R25, R24 ;  /* 0x000000181918723e */ /* 0x000fe200000010ff */
[----:B------:R-:W-:Y:S01]  /*1d40*/  IMAD.SHL.U32 R3, R0, 0x10, RZ ;  /* 0x0000001000037824 */ /* 0x000fe200078e00ff */
[----:B------:R-:W-:Y:S02]  /*1d50*/  F2FP.BF16.F32.PACK_AB R25, R27, R26 ;  /* 0x0000001a1b19723e */ /* 0x000fe400000010ff */
[----:B------:R-:W-:Y:S02]  /*1d60*/  ELECT P0, URZ, PT ;  /* 0x00000000003f782f */ /* 0x000fe40003800000 */
[----:B------:R-:W-:Y:S01]  /*1d70*/  LOP3.LUT R2, R2, 0x780, RZ, 0xc0, !PT ;  /* 0x0000078002027812 */ /* 0x000fe200078ec0ff */
[----:B------:R-:W-:Y:S01]  /*1d80*/  ULOP3.LUT UR18, UR18, 0x1, URZ, 0xc0, !UPT ;  /* 0x0000000112127892 */ /* 0x000fe2000f8ec03f */
[----:B------:R-:W-:Y:S01]  /*1d90*/  F2FP.BF16.F32.PACK_AB R56, R57, R56 ;  /* 0x000000383938723e */ /* 0x000fe200000010ff */
[----:B------:R-:W-:Y:S01]  /*1da0*/  UMOV UR10, UR23 ;  /* 0x00000017000a7c82 */ /* 0x000fe20008000000 */
[----:B------:R-:W-:Y:S01]  /*1db0*/  LOP3.LUT R3, R2, 0x70, R3, 0xf8, !PT ;  /* 0x0000007002037812 */ /* 0x000fe200078ef803 */
[----:B---3--:R-:W-:Y:S01]  /*1dc0*/  ULEA UR8, UR18, UR7, 0xe ;  /* 0x0000000712087291 */ /* 0x008fe2000f8e703f */
[----:B------:R-:W-:Y:S01]  /*1dd0*/  F2FP.BF16.F32.PACK_AB R26, R29, R28 ;  /* 0x0000001c1d1a723e */ /* 0x000fe200000010ff */
[----:B------:R-:W-:Y:S01]  /*1de0*/  ULEA UR9, UR18, UR19, 0x6 ;  /* 0x0000001312097291 */ /* 0x000fe2000f8e303f */
[----:B------:R-:W-:Y:S01]  /*1df0*/  LOP3.LUT R3, R3, 0x10, R0, 0x78, !PT ;  /* 0x0000001003037812 */ /* 0x000fe200078e7800 */
[----:B------:R-:W-:Y:S01]  /*1e00*/  IMAD.SHL.U32 R0, R0, 0x40, RZ ;  /* 0x0000004000007824 */ /* 0x000fe200078e00ff */
[----:B------:R-:W-:-:S02]  /*1e10*/  F2FP.BF16.F32.PACK_AB R27, R31, R30 ;  /* 0x0000001e1f1b723e */ /* 0x000fc400000010ff */
[----:B------:R-:W-:Y:S02]  /*1e20*/  F2FP.BF16.F32.PACK_AB R32, R33, R32 ;  /* 0x000000202120723e */ /* 0x000fe400000010ff */
[----:B------:R-:W-:Y:S02]  /*1e30*/  LOP3.LUT R0, R3, 0x3800, R0, 0xf8, !PT ;  /* 0x0000380003007812 */ /* 0x000fe400078ef800 */
[----:B------:R-:W-:Y:S01]  /*1e40*/  F2FP.BF16.F32.PACK_AB R57, R59, R58 ;  /* 0x0000003a3b39723e */ /* 0x000fe200000010ff */
[----:B------:R-:W1:Y:S02]  /*1e50*/  @!P2 SYNCS.CCTL.IV [UR7+0x20000] ;  /* 0x02000000ff00a9b1 */ /* 0x000e640008000007 */
[----:B-1----:R-:W-:Y:S01]  /*1e60*/  BAR.SYNC.DEFER_BLOCKING 0x0 ;  /* 0x0000000000007b1d */ /* 0x002fe20000010000 */
[C---:B------:R-:W-:Y:S01]  /*1e70*/  LOP3.LUT R3, R0.reuse, 0x20, RZ, 0x3c, !PT ;  /* 0x0000002000037812 */ /* 0x040fe200078e3cff */
[C---:B------:R-:W-:Y:S01]  /*1e80*/  VIADD R2, R0.reuse, UR7 ;  /* 0x0000000700027c36 */ /* 0x040fe20008000000 */
[----:B------:R-:W-:-:S02]  /*1e90*/  LOP3.LUT R4, R0, 0x40, RZ, 0x3c, !PT ;  /* 0x0000004000047812 */ /* 0x000fc400078e3cff */
[----:B------:R-:W-:Y:S01]  /*1ea0*/  F2FP.BF16.F32.PACK_AB R33, R35, R34 ;  /* 0x000000222321723e */ /* 0x000fe200000010ff */
[----:B------:R-:W-:Y:S01]  /*1eb0*/  VIADD R3, R3, UR7 ;  /* 0x0000000703037c36 */ /* 0x000fe20008000000 */
[----:B------:R-:W-:Y:S01]  /*1ec0*/  F2FP.BF16.F32.PACK_AB R58, R61, R60 ;  /* 0x0000003c3d3a723e */ /* 0x000fe200000010ff */
[----:B------:R-:W-:Y:S01]  /*1ed0*/  VIADD R4, R4, UR7 ;  /* 0x0000000704047c36 */ /* 0x000fe20008000000 */
[----:B------:R-:W-:Y:S02]  /*1ee0*/  F2FP.BF16.F32.PACK_AB R59, R63, R62 ;  /* 0x0000003e3f3b723e */ /* 0x000fe400000010ff */
[----:B------:R-:W-:Y:S02]  /*1ef0*/  F2FP.BF16.F32.PACK_AB R64, R65, R64 ;  /* 0x000000404140723e */ /* 0x000fe400000010ff */
[----:B------:R-:W-:Y:S02]  /*1f00*/  LOP3.LUT R0, R0, 0x60, RZ, 0x3c, !PT ;  /* 0x0000006000007812 */ /* 0x000fe400078e3cff */
[----:B------:R-:W-:-:S02]  /*1f10*/  F2FP.BF16.F32.PACK_AB R34, R37, R36 ;  /* 0x000000242522723e */ /* 0x000fc400000010ff */
[----:B------:R-:W-:Y:S01]  /*1f20*/  F2FP.BF16.F32.PACK_AB R35, R39, R38 ;  /* 0x000000262723723e */ /* 0x000fe200000010ff */
[----:B------:R-:W-:Y:S01]  /*1f30*/  VIADD R0, R0, UR7 ;  /* 0x0000000700007c36 */ /* 0x000fe20008000000 */
[----:B------:R-:W-:Y:S02]  /*1f40*/  F2FP.BF16.F32.PACK_AB R40, R41, R40 ;  /* 0x000000282928723e */ /* 0x000fe400000010ff */
[----:B------:R-:W-:Y:S02]  /*1f50*/  F2FP.BF16.F32.PACK_AB R65, R67, R66 ;  /* 0x000000424341723e */ /* 0x000fe400000010ff */
[----:B------:R-:W-:Y:S01]  /*1f60*/  F2FP.BF16.F32.PACK_AB R41, R43, R42 ;  /* 0x0000002a2b29723e */ /* 0x000fe200000010ff */
[----:B------:R-:W1:Y:S01]  /*1f70*/  @!P2 SYNCS.CCTL.IV [UR7+0x20008] ;  /* 0x02000800ff00a9b1 */ /* 0x000e620008000007 */
[----:B------:R-:W-:Y:S01]  /*1f80*/  F2FP.BF16.F32.PACK_AB R66, R69, R68 ;  /* 0x000000444542723e */ /* 0x000fe200000010ff */
[----:B-1----:R-:W-:Y:S01]  /*1f90*/  STSM.16.M88.4 [R2], R24 ;  /* 0x0000001802007844 */ /* 0x002fe20000000200 */
[----:B------:R-:W-:-:S02]  /*1fa0*/  F2FP.BF16.F32.PACK_AB R67, R71, R70 ;  /* 0x000000464743723e */ /* 0x000fc400000010ff */
[----:B------:R-:W-:Y:S01]  /*1fb0*/  F2FP.BF16.F32.PACK_AB R72, R73, R72 ;  /* 0x000000484948723e */ /* 0x000fe200000010ff */
[----:B------:R-:W-:Y:S01]  /*1fc0*/  STSM.16.M88.4 [R2+0x4000], R56 ;  /* 0x0040003802007844 */ /* 0x000fe20000000200 */
[----:B------:R-:W-:Y:S02]  /*1fd0*/  F2FP.BF16.F32.PACK_AB R42, R45, R44 ;  /* 0x0000002c2d2a723e */ /* 0x000fe400000010ff */
[----:B------:R-:W-:Y:S01]  /*1fe0*/  F2FP.BF16.F32.PACK_AB R43, R47, R46 ;  /* 0x0000002e2f2b723e */ /* 0x000fe200000010ff */
[----:B------:R-:W-:Y:S01]  /*1ff0*/  STSM.16.M88.4 [R3], R32 ;  /* 0x0000002003007844 */ /* 0x000fe20000000200 */
[----:B------:R-:W-:Y:S02]  /*2000*/  F2FP.BF16.F32.PACK_AB R48, R49, R48 ;  /* 0x000000303130723e */ /* 0x000fe400000010ff */
[----:B------:R-:W-:Y:S01]  /*2010*/  F2FP.BF16.F32.PACK_AB R73, R75, R74 ;  /* 0x0000004a4b49723e */ /* 0x000fe200000010ff */
[----:B------:R-:W-:Y:S01]  /*2020*/  STSM.16.M88.4 [R3+0x4000], R64 ;  /* 0x0040004003007844 */ /* 0x000fe20000000200 */
[----:B------:R-:W-:-:S02]  /*2030*/  F2FP.BF16.F32.PACK_AB R49, R51, R50 ;  /* 0x000000323331723e */ /* 0x000fc400000010ff */
[----:B------:R-:W-:Y:S01]  /*2040*/  F2FP.BF16.F32.PACK_AB R74, R77, R76 ;  /* 0x0000004c4d4a723e */ /* 0x000fe200000010ff */
[----:B------:R-:W-:Y:S01]  /*2050*/  STSM.16.M88.4 [R4], R40 ;  /* 0x0000002804007844 */ /* 0x000fe20000000200 */
[----:B------:R-:W-:Y:S02]  /*2060*/  F2FP.BF16.F32.PACK_AB R75, R79, R78 ;  /* 0x0000004e4f4b723e */ /* 0x000fe400000010ff */
[----:B------:R-:W-:Y:S02]  /*2070*/  F2FP.BF16.F32.PACK_AB R80, R81, R80 ;  /* 0x000000505150723e */ /* 0x000fe400000010ff */
[----:B------:R-:W-:Y:S01]  /*2080*/  F2FP.BF16.F32.PACK_AB R50, R53, R52 ;  /* 0x000000343532723e */ /* 0x000fe200000010ff */
[----:B------:R-:W-:Y:S01]  /*2090*/  STSM.16.M88.4 [R4+0x4000], R72 ;  /* 0x0040004804007844 */ /* 0x000fe20000000200 */
[----:B------:R-:W-:Y:S02]  /*20a0*/  F2FP.BF16.F32.PACK_AB R51, R55, R54 ;  /* 0x000000363733723e */ /* 0x000fe400000010ff */
[----:B------:R-:W-:-:S02]  /*20b0*/  F2FP.BF16.F32.PACK_AB R81, R83, R82 ;  /* 0x000000525351723e */ /* 0x000fc400000010ff */
[----:B------:R-:W-:Y:S01]  /*20c0*/  F2FP.BF16.F32.PACK_AB R82, R85, R84 ;  /* 0x000000545552723e */ /* 0x000fe200000010ff */
[----:B------:R-:W-:Y:S01]  /*20d0*/  STSM.16.M88.4 [R0], R48 ;  /* 0x0000003000007844 */ /* 0x000fe20000000200 */
[----:B------:R-:W-:Y:S02]  /*20e0*/  F2FP.BF16.F32.PACK_AB R83, R87, R86 ;  /* 0x000000565753723e */ /* 0x000fe400000010ff */
[----:B------:R-:W-:-:S03]  /*20f0*/  ISETP.LT.U32.AND P0, PT, R6, 0x40, P0 ;  /* 0x000000400600780c */ /* 0x000fc60000701070 */
[----:B------:R-:W-:Y:S01]  /*2100*/  STSM.16.M88.4 [R0+0x4000], R80 ;  /* 0x0040005000007844 */ /* 0x000fe20000000200 */
[----:B------:R1:W-:Y:S06]  /*2110*/  MEMBAR.ALL.CTA ;  /* 0x0000000000007992 */ /* 0x0003ec0000008000 */
[----:B-1----:R-:W1:Y:S03]  /*2120*/  FENCE.VIEW.ASYNC.S ;  /* 0x00000000000073c6 */ /* 0x002e660000000000 */
[----:B-1----:R-:W-:Y:S01]  /*2130*/  VOTEU.ANY UP0, P0 ;  /* 0x00000000003f7886 */ /* 0x002fe20000000100 */
[----:B------:R-:W-:-:S04]  /*2140*/  VOTEU.ANY UP1, P0 ;  /* 0x00000000003f7886 */ /* 0x000fc80000020100 */
[----:B------:R-:W-:Y:S01]  /*2150*/  @UP0 UMOV UR4, UR16 ;  /* 0x0000001000040c82 */ /* 0x000fe20008000000 */
[----:B------:R-:W-:Y:S01]  /*2160*/  @UP0 UMOV UR5, UR17 ;  /* 0x0000001100050c82 */ /* 0x000fe20008000000 */
[----:B------:R-:W-:Y:S06]  /*2170*/  BAR.SYNC.DEFER_BLOCKING 0x0 ;  /* 0x0000000000007b1d */ /* 0x000fec0000010000 */
[----:B------:R1:W-:Y:S01]  /*2180*/  @UP1 UTMASTG.2D [UR8], [UR4] ;  /* 0x00000008040013b5 */ /* 0x0003e20008008000 */
[----:B------:R0:W-:Y:S01]  /*2190*/  UTMACMDFLUSH ;  /* 0x00000000000079b7 */ /* 0x0001e20000000000 */
[----:B------:R-:W-:-:S04]  /*21a0*/  DEPBAR.LE SB0, 0x0 ;  /* 0x000080000000791a */ /* 0x000fc80000000000 */
[----:B------:R-:W-:Y:S06]  /*21b0*/  BAR.SYNC.DEFER_BLOCKING 0x0 ;  /* 0x0000000000007b1d */ /* 0x000fec0000010000 */
[----:B-1----:R-:W-:Y:S05]  /*21c0*/  EXIT ;  /* 0x000000000000794d */ /* 0x002fea0003800000 */
.L_x_48:
[----:B------:R-:W1:Y:S02]  /*21d0*/  SYNCS.PHASECHK.TRANS64.TRYWAIT P0, [UR5+0x20000], R2 ;  /* 0x02000002ff0075a7 */ /* 0x000e640008000145 */
[----:B-1----:R-:W-:Y:S05]  /*21e0*/  @!P0 BRA `(.L_x_48) ;  /* 0xfffffffc00f88947 */ /* 0x002fea000383ffff */
[----:B------:R-:W-:Y:S05]  /*21f0*/  BRA `(.L_x_50) ;  /* 0xfffffff800047947 */ /* 0x000fea000383ffff */
.L_x_51:
[----:B------:R-:W-:-:S00]  /*2200*/  BRA `(.L_x_51) ;  /* 0xfffffffc00fc7947 */ /* 0x000fc0000383ffff */
[----:B------:R-:W-:-:S00]  /*2210*/  NOP ;  /* 0x0000000000007918 */ /* 0x000fc00000000000 */
        /* <DEDUP_REMOVED lines=14> */
.L_x_52:


//--------------------- .nv.shared.gluon_wgmma    --------------------------
	.section	.nv.shared.gluon_wgmma,"aw",@nobits
	.sectionflags	@""
	.align	16
	.zero		1024


//--------------------- .nv.shared.reserved.0     --------------------------
	.section	.nv.shared.reserved.0,"aw",@nobits
	.weak		__nv_reservedSMEM_offset_0_alias
	.size		__nv_reservedSMEM_offset_0_alias, 0, 0
	.other		__nv_reservedSMEM_offset_0_alias,@"STO_CUDA_RESERVED_SHARED STV_DEFAULT"
__nv_reservedSMEM_offset_0_alias:
	.zero		0


//--------------------- .nv.constant0.gluon_wgmma --------------------------
	.section	.nv.constant0.gluon_wgmma,"a",@progbits
	.sectionflags	@""
	.align	4
.nv.constant0.gluon_wgmma:
	.zero		608


//--------------------- SYMBOLS --------------------------

	.type		.nv.reservedSmem.offset0,@object
	.size		.nv.reservedSmem.offset0,0x4
